//
// Generated by NVIDIA NVVM Compiler
//
// Compiler Build ID: CL-36424714
// Cuda compilation tools, release 13.0, V13.0.88
// Based on NVVM 20.0.0
//

.version 9.0
.target sm_100
.address_size 64

	// .globl	_Z9matrixMulPdS_S_

.visible .entry _Z9matrixMulPdS_S_(
	.param .u64 .ptr .align 1 _Z9matrixMulPdS_S__param_0,
	.param .u64 .ptr .align 1 _Z9matrixMulPdS_S__param_1,
	.param .u64 .ptr .align 1 _Z9matrixMulPdS_S__param_2
)
{
	.reg .pred 	%p<5>;
	.reg .b32 	%r<20>;
	.reg .b64 	%rd<18>;
	.reg .b64 	%fd<55>;

	ld.param.u64 	%rd5, [_Z9matrixMulPdS_S__param_0];
	ld.param.u64 	%rd6, [_Z9matrixMulPdS_S__param_1];
	ld.param.u64 	%rd7, [_Z9matrixMulPdS_S__param_2];
	mov.u32 	%r7, %ctaid.x;
	mov.u32 	%r8, %ntid.x;
	mov.u32 	%r9, %tid.x;
	mad.lo.s32 	%r1, %r7, %r8, %r9;
	mov.u32 	%r10, %ctaid.y;
	mov.u32 	%r11, %ntid.y;
	mov.u32 	%r12, %tid.y;
	mad.lo.s32 	%r13, %r10, %r11, %r12;
	setp.gt.s32 	%p1, %r1, 255;
	setp.gt.u32 	%p2, %r13, 255;
	mov.f64 	%fd54, 0d0000000000000000;
	or.pred  	%p3, %p1, %p2;
	@%p3 bra 	$L__BB0_3;
	shl.b32 	%r15, %r13, 10;
	mul.wide.u32 	%rd8, %r15, 8;
	cvta.to.global.u64 	%rd9, %rd5;
	add.s64 	%rd10, %rd8, %rd9;
	add.s64 	%rd17, %rd10, 64;
	cvta.to.global.u64 	%rd11, %rd6;
	add.s64 	%rd2, %rd11, 16384;
	mov.f64 	%fd54, 0d0000000000000000;
	mov.b32 	%r19, 0;
	mov.u32 	%r18, %r1;
$L__BB0_2:
	mul.wide.s32 	%rd12, %r18, 8;
	add.s64 	%rd13, %rd2, %rd12;
	ld.global.f64 	%fd6, [%rd17+-64];
	ld.global.f64 	%fd7, [%rd13+-16384];
	fma.rn.f64 	%fd8, %fd6, %fd7, %fd54;
	ld.global.f64 	%fd9, [%rd17+-56];
	ld.global.f64 	%fd10, [%rd13+-14336];
	fma.rn.f64 	%fd11, %fd9, %fd10, %fd8;
	ld.global.f64 	%fd12, [%rd17+-48];
	ld.global.f64 	%fd13, [%rd13+-12288];
	fma.rn.f64 	%fd14, %fd12, %fd13, %fd11;
	ld.global.f64 	%fd15, [%rd17+-40];
	ld.global.f64 	%fd16, [%rd13+-10240];
	fma.rn.f64 	%fd17, %fd15, %fd16, %fd14;
	ld.global.f64 	%fd18, [%rd17+-32];
	ld.global.f64 	%fd19, [%rd13+-8192];
	fma.rn.f64 	%fd20, %fd18, %fd19, %fd17;
	ld.global.f64 	%fd21, [%rd17+-24];
	ld.global.f64 	%fd22, [%rd13+-6144];
	fma.rn.f64 	%fd23, %fd21, %fd22, %fd20;
	ld.global.f64 	%fd24, [%rd17+-16];
	ld.global.f64 	%fd25, [%rd13+-4096];
	fma.rn.f64 	%fd26, %fd24, %fd25, %fd23;
	ld.global.f64 	%fd27, [%rd17+-8];
	ld.global.f64 	%fd28, [%rd13+-2048];
	fma.rn.f64 	%fd29, %fd27, %fd28, %fd26;
	ld.global.f64 	%fd30, [%rd17];
	ld.global.f64 	%fd31, [%rd13];
	fma.rn.f64 	%fd32, %fd30, %fd31, %fd29;
	ld.global.f64 	%fd33, [%rd17+8];
	ld.global.f64 	%fd34, [%rd13+2048];
	fma.rn.f64 	%fd35, %fd33, %fd34, %fd32;
	ld.global.f64 	%fd36, [%rd17+16];
	ld.global.f64 	%fd37, [%rd13+4096];
	fma.rn.f64 	%fd38, %fd36, %fd37, %fd35;
	ld.global.f64 	%fd39, [%rd17+24];
	ld.global.f64 	%fd40, [%rd13+6144];
	fma.rn.f64 	%fd41, %fd39, %fd40, %fd38;
	ld.global.f64 	%fd42, [%rd17+32];
	ld.global.f64 	%fd43, [%rd13+8192];
	fma.rn.f64 	%fd44, %fd42, %fd43, %fd41;
	ld.global.f64 	%fd45, [%rd17+40];
	ld.global.f64 	%fd46, [%rd13+10240];
	fma.rn.f64 	%fd47, %fd45, %fd46, %fd44;
	ld.global.f64 	%fd48, [%rd17+48];
	ld.global.f64 	%fd49, [%rd13+12288];
	fma.rn.f64 	%fd50, %fd48, %fd49, %fd47;
	ld.global.f64 	%fd51, [%rd17+56];
	ld.global.f64 	%fd52, [%rd13+14336];
	fma.rn.f64 	%fd54, %fd51, %fd52, %fd50;
	add.s32 	%r19, %r19, 16;
	add.s64 	%rd17, %rd17, 128;
	add.s32 	%r18, %r18, 4096;
	setp.ne.s32 	%p4, %r19, 1024;
	@%p4 bra 	$L__BB0_2;
$L__BB0_3:
	cvta.to.global.u64 	%rd14, %rd7;
	shl.b32 	%r16, %r1, 8;
	add.s32 	%r17, %r16, %r13;
	mul.wide.s32 	%rd15, %r17, 8;
	add.s64 	%rd16, %rd14, %rd15;
	st.global.f64 	[%rd16], %fd54;
	ret;

}
	// .globl	_Z9matrixSumPdS_ddS_
.visible .entry _Z9matrixSumPdS_ddS_(
	.param .u64 .ptr .align 1 _Z9matrixSumPdS_ddS__param_0,
	.param .u64 .ptr .align 1 _Z9matrixSumPdS_ddS__param_1,
	.param .f64 _Z9matrixSumPdS_ddS__param_2,
	.param .f64 _Z9matrixSumPdS_ddS__param_3,
	.param .u64 .ptr .align 1 _Z9matrixSumPdS_ddS__param_4
)
{
	.reg .pred 	%p<4>;
	.reg .b32 	%r<12>;
	.reg .b64 	%rd<11>;
	.reg .b64 	%fd<7>;

	ld.param.u64 	%rd1, [_Z9matrixSumPdS_ddS__param_0];
	ld.param.u64 	%rd2, [_Z9matrixSumPdS_ddS__param_1];
	ld.param.f64 	%fd1, [_Z9matrixSumPdS_ddS__param_2];
	ld.param.f64 	%fd2, [_Z9matrixSumPdS_ddS__param_3];
	ld.param.u64 	%rd3, [_Z9matrixSumPdS_ddS__param_4];
	mov.u32 	%r3, %ctaid.x;
	mov.u32 	%r4, %ntid.x;
	mov.u32 	%r5, %tid.x;
	mad.lo.s32 	%r1, %r3, %r4, %r5;
	mov.u32 	%r6, %ctaid.y;
	mov.u32 	%r7, %ntid.y;
	mov.u32 	%r8, %tid.y;
	mad.lo.s32 	%r9, %r6, %r7, %r8;
	setp.gt.s32 	%p1, %r1, 255;
	setp.gt.u32 	%p2, %r9, 255;
	or.pred  	%p3, %p1, %p2;
	@%p3 bra 	$L__BB1_2;
	cvta.to.global.u64 	%rd4, %rd1;
	cvta.to.global.u64 	%rd5, %rd2;
	cvta.to.global.u64 	%rd6, %rd3;
	shl.b32 	%r10, %r9, 8;
	add.s32 	%r11, %r10, %r1;
	mul.wide.s32 	%rd7, %r11, 8;
	add.s64 	%rd8, %rd4, %rd7;
	ld.global.f64 	%fd3, [%rd8];
	add.s64 	%rd9, %rd5, %rd7;
	ld.global.f64 	%fd4, [%rd9];
	mul.f64 	%fd5, %fd2, %fd4;
	fma.rn.f64 	%fd6, %fd1, %fd3, %fd5;
	add.s64 	%rd10, %rd6, %rd7;
	st.global.f64 	[%rd10], %fd6;
$L__BB1_2:
	ret;

}
	// .globl	_Z14matrix_Vec_MulPdS_S_
.visible .entry _Z14matrix_Vec_MulPdS_S_(
	.param .u64 .ptr .align 1 _Z14matrix_Vec_MulPdS_S__param_0,
	.param .u64 .ptr .align 1 _Z14matrix_Vec_MulPdS_S__param_1,
	.param .u64 .ptr .align 1 _Z14matrix_Vec_MulPdS_S__param_2
)
{
	.reg .pred 	%p<3>;
	.reg .b32 	%r<6>;
	.reg .b64 	%rd<19>;
	.reg .b64 	%fd<55>;

	ld.param.u64 	%rd7, [_Z14matrix_Vec_MulPdS_S__param_0];
	ld.param.u64 	%rd8, [_Z14matrix_Vec_MulPdS_S__param_1];
	ld.param.u64 	%rd9, [_Z14matrix_Vec_MulPdS_S__param_2];
	mov.u32 	%r1, %tid.x;
	setp.gt.u32 	%p1, %r1, 255;
	mov.f64 	%fd54, 0d0000000000000000;
	@%p1 bra 	$L__BB2_3;
	mul.wide.u32 	%rd10, %r1, 2048;
	cvta.to.global.u64 	%rd11, %rd7;
	add.s64 	%rd12, %rd10, %rd11;
	add.s64 	%rd18, %rd12, 64;
	cvta.to.global.u64 	%rd13, %rd8;
	add.s64 	%rd17, %rd13, 64;
	mov.f64 	%fd54, 0d0000000000000000;
	mov.b32 	%r5, 0;
$L__BB2_2:
	ld.global.f64 	%fd6, [%rd18+-64];
	ld.global.f64 	%fd7, [%rd17+-64];
	fma.rn.f64 	%fd8, %fd6, %fd7, %fd54;
	ld.global.f64 	%fd9, [%rd18+-56];
	ld.global.f64 	%fd10, [%rd17+-56];
	fma.rn.f64 	%fd11, %fd9, %fd10, %fd8;
	ld.global.f64 	%fd12, [%rd18+-48];
	ld.global.f64 	%fd13, [%rd17+-48];
	fma.rn.f64 	%fd14, %fd12, %fd13, %fd11;
	ld.global.f64 	%fd15, [%rd18+-40];
	ld.global.f64 	%fd16, [%rd17+-40];
	fma.rn.f64 	%fd17, %fd15, %fd16, %fd14;
	ld.global.f64 	%fd18, [%rd18+-32];
	ld.global.f64 	%fd19, [%rd17+-32];
	fma.rn.f64 	%fd20, %fd18, %fd19, %fd17;
	ld.global.f64 	%fd21, [%rd18+-24];
	ld.global.f64 	%fd22, [%rd17+-24];
	fma.rn.f64 	%fd23, %fd21, %fd22, %fd20;
	ld.global.f64 	%fd24, [%rd18+-16];
	ld.global.f64 	%fd25, [%rd17+-16];
	fma.rn.f64 	%fd26, %fd24, %fd25, %fd23;
	ld.global.f64 	%fd27, [%rd18+-8];
	ld.global.f64 	%fd28, [%rd17+-8];
	fma.rn.f64 	%fd29, %fd27, %fd28, %fd26;
	ld.global.f64 	%fd30, [%rd18];
	ld.global.f64 	%fd31, [%rd17];
	fma.rn.f64 	%fd32, %fd30, %fd31, %fd29;
	ld.global.f64 	%fd33, [%rd18+8];
	ld.global.f64 	%fd34, [%rd17+8];
	fma.rn.f64 	%fd35, %fd33, %fd34, %fd32;
	ld.global.f64 	%fd36, [%rd18+16];
	ld.global.f64 	%fd37, [%rd17+16];
	fma.rn.f64 	%fd38, %fd36, %fd37, %fd35;
	ld.global.f64 	%fd39, [%rd18+24];
	ld.global.f64 	%fd40, [%rd17+24];
	fma.rn.f64 	%fd41, %fd39, %fd40, %fd38;
	ld.global.f64 	%fd42, [%rd18+32];
	ld.global.f64 	%fd43, [%rd17+32];
	fma.rn.f64 	%fd44, %fd42, %fd43, %fd41;
	ld.global.f64 	%fd45, [%rd18+40];
	ld.global.f64 	%fd46, [%rd17+40];
	fma.rn.f64 	%fd47, %fd45, %fd46, %fd44;
	ld.global.f64 	%fd48, [%rd18+48];
	ld.global.f64 	%fd49, [%rd17+48];
	fma.rn.f64 	%fd50, %fd48, %fd49, %fd47;
	ld.global.f64 	%fd51, [%rd18+56];
	ld.global.f64 	%fd52, [%rd17+56];
	fma.rn.f64 	%fd54, %fd51, %fd52, %fd50;
	add.s32 	%r5, %r5, 16;
	add.s64 	%rd18, %rd18, 128;
	add.s64 	%rd17, %rd17, 128;
	setp.ne.s32 	%p2, %r5, 256;
	@%p2 bra 	$L__BB2_2;
$L__BB2_3:
	cvta.to.global.u64 	%rd14, %rd9;
	mul.wide.u32 	%rd15, %r1, 8;
	add.s64 	%rd16, %rd14, %rd15;
	st.global.f64 	[%rd16], %fd54;
	ret;

}
	// .globl	_Z10matrixMul2PdS_S_
.visible .entry _Z10matrixMul2PdS_S_(
	.param .u64 .ptr .align 1 _Z10matrixMul2PdS_S__param_0,
	.param .u64 .ptr .align 1 _Z10matrixMul2PdS_S__param_1,
	.param .u64 .ptr .align 1 _Z10matrixMul2PdS_S__param_2
)
{
	.reg .pred 	%p<5>;
	.reg .b32 	%r<20>;
	.reg .b64 	%rd<18>;
	.reg .b64 	%fd<55>;

	ld.param.u64 	%rd5, [_Z10matrixMul2PdS_S__param_0];
	ld.param.u64 	%rd6, [_Z10matrixMul2PdS_S__param_1];
	ld.param.u64 	%rd7, [_Z10matrixMul2PdS_S__param_2];
	mov.u32 	%r7, %ctaid.x;
	mov.u32 	%r8, %ntid.x;
	mov.u32 	%r9, %tid.x;
	mad.lo.s32 	%r1, %r7, %r8, %r9;
	mov.u32 	%r10, %ctaid.y;
	mov.u32 	%r11, %ntid.y;
	mov.u32 	%r12, %tid.y;
	mad.lo.s32 	%r13, %r10, %r11, %r12;
	setp.gt.s32 	%p1, %r1, 255;
	setp.gt.u32 	%p2, %r13, 255;
	mov.f64 	%fd54, 0d0000000000000000;
	or.pred  	%p3, %p1, %p2;
	@%p3 bra 	$L__BB3_3;
	shl.b32 	%r15, %r13, 8;
	mul.wide.u32 	%rd8, %r15, 8;
	cvta.to.global.u64 	%rd9, %rd6;
	add.s64 	%rd10, %rd8, %rd9;
	add.s64 	%rd17, %rd10, 64;
	cvta.to.global.u64 	%rd11, %rd5;
	add.s64 	%rd2, %rd11, 16384;
	mov.f64 	%fd54, 0d0000000000000000;
	mov.b32 	%r19, 0;
	mov.u32 	%r18, %r1;
$L__BB3_2:
	mul.wide.s32 	%rd12, %r18, 8;
	add.s64 	%rd13, %rd2, %rd12;
	ld.global.f64 	%fd6, [%rd17+-64];
	ld.global.f64 	%fd7, [%rd13+-16384];
	fma.rn.f64 	%fd8, %fd6, %fd7, %fd54;
	ld.global.f64 	%fd9, [%rd17+-56];
	ld.global.f64 	%fd10, [%rd13+-14336];
	fma.rn.f64 	%fd11, %fd9, %fd10, %fd8;
	ld.global.f64 	%fd12, [%rd17+-48];
	ld.global.f64 	%fd13, [%rd13+-12288];
	fma.rn.f64 	%fd14, %fd12, %fd13, %fd11;
	ld.global.f64 	%fd15, [%rd17+-40];
	ld.global.f64 	%fd16, [%rd13+-10240];
	fma.rn.f64 	%fd17, %fd15, %fd16, %fd14;
	ld.global.f64 	%fd18, [%rd17+-32];
	ld.global.f64 	%fd19, [%rd13+-8192];
	fma.rn.f64 	%fd20, %fd18, %fd19, %fd17;
	ld.global.f64 	%fd21, [%rd17+-24];
	ld.global.f64 	%fd22, [%rd13+-6144];
	fma.rn.f64 	%fd23, %fd21, %fd22, %fd20;
	ld.global.f64 	%fd24, [%rd17+-16];
	ld.global.f64 	%fd25, [%rd13+-4096];
	fma.rn.f64 	%fd26, %fd24, %fd25, %fd23;
	ld.global.f64 	%fd27, [%rd17+-8];
	ld.global.f64 	%fd28, [%rd13+-2048];
	fma.rn.f64 	%fd29, %fd27, %fd28, %fd26;
	ld.global.f64 	%fd30, [%rd17];
	ld.global.f64 	%fd31, [%rd13];
	fma.rn.f64 	%fd32, %fd30, %fd31, %fd29;
	ld.global.f64 	%fd33, [%rd17+8];
	ld.global.f64 	%fd34, [%rd13+2048];
	fma.rn.f64 	%fd35, %fd33, %fd34, %fd32;
	ld.global.f64 	%fd36, [%rd17+16];
	ld.global.f64 	%fd37, [%rd13+4096];
	fma.rn.f64 	%fd38, %fd36, %fd37, %fd35;
	ld.global.f64 	%fd39, [%rd17+24];
	ld.global.f64 	%fd40, [%rd13+6144];
	fma.rn.f64 	%fd41, %fd39, %fd40, %fd38;
	ld.global.f64 	%fd42, [%rd17+32];
	ld.global.f64 	%fd43, [%rd13+8192];
	fma.rn.f64 	%fd44, %fd42, %fd43, %fd41;
	ld.global.f64 	%fd45, [%rd17+40];
	ld.global.f64 	%fd46, [%rd13+10240];
	fma.rn.f64 	%fd47, %fd45, %fd46, %fd44;
	ld.global.f64 	%fd48, [%rd17+48];
	ld.global.f64 	%fd49, [%rd13+12288];
	fma.rn.f64 	%fd50, %fd48, %fd49, %fd47;
	ld.global.f64 	%fd51, [%rd17+56];
	ld.global.f64 	%fd52, [%rd13+14336];
	fma.rn.f64 	%fd54, %fd51, %fd52, %fd50;
	add.s32 	%r19, %r19, 16;
	add.s64 	%rd17, %rd17, 128;
	add.s32 	%r18, %r18, 4096;
	setp.ne.s32 	%p4, %r19, 256;
	@%p4 bra 	$L__BB3_2;
$L__BB3_3:
	cvta.to.global.u64 	%rd14, %rd7;
	shl.b32 	%r16, %r1, 8;
	add.s32 	%r17, %r16, %r13;
	mul.wide.s32 	%rd15, %r17, 8;
	add.s64 	%rd16, %rd14, %rd15;
	st.global.f64 	[%rd16], %fd54;
	ret;

}
	// .globl	_Z11matrixTransPdS_
.visible .entry _Z11matrixTransPdS_(
	.param .u64 .ptr .align 1 _Z11matrixTransPdS__param_0,
	.param .u64 .ptr .align 1 _Z11matrixTransPdS__param_1
)
{
	.reg .pred 	%p<4>;
	.reg .b32 	%r<14>;
	.reg .b64 	%rd<9>;
	.reg .b64 	%fd<2>;

	ld.param.u64 	%rd1, [_Z11matrixTransPdS__param_0];
	ld.param.u64 	%rd2, [_Z11matrixTransPdS__param_1];
	mov.u32 	%r3, %ctaid.x;
	mov.u32 	%r4, %ntid.x;
	mov.u32 	%r5, %tid.x;
	mad.lo.s32 	%r1, %r3, %r4, %r5;
	mov.u32 	%r6, %ctaid.y;
	mov.u32 	%r7, %ntid.y;
	mov.u32 	%r8, %tid.y;
	mad.lo.s32 	%r9, %r6, %r7, %r8;
	setp.gt.s32 	%p1, %r1, 255;
	setp.gt.u32 	%p2, %r9, 1023;
	or.pred  	%p3, %p1, %p2;
	@%p3 bra 	$L__BB4_2;
	cvta.to.global.u64 	%rd3, %rd1;
	cvta.to.global.u64 	%rd4, %rd2;
	shl.b32 	%r10, %r1, 10;
	add.s32 	%r11, %r10, %r9;
	mul.wide.s32 	%rd5, %r11, 8;
	add.s64 	%rd6, %rd3, %rd5;
	ld.global.f64 	%fd1, [%rd6];
	shl.b32 	%r12, %r9, 8;
	add.s32 	%r13, %r12, %r1;
	mul.wide.s32 	%rd7, %r13, 8;
	add.s64 	%rd8, %rd4, %rd7;
	st.global.f64 	[%rd8], %fd1;
$L__BB4_2:
	ret;

}
	// .globl	_Z12matrixTrans2PdS_
.visible .entry _Z12matrixTrans2PdS_(
	.param .u64 .ptr .align 1 _Z12matrixTrans2PdS__param_0,
	.param .u64 .ptr .align 1 _Z12matrixTrans2PdS__param_1
)
{
	.reg .pred 	%p<4>;
	.reg .b32 	%r<14>;
	.reg .b64 	%rd<9>;
	.reg .b64 	%fd<2>;

	ld.param.u64 	%rd1, [_Z12matrixTrans2PdS__param_0];
	ld.param.u64 	%rd2, [_Z12matrixTrans2PdS__param_1];
	mov.u32 	%r3, %ctaid.x;
	mov.u32 	%r4, %ntid.x;
	mov.u32 	%r5, %tid.x;
	mad.lo.s32 	%r1, %r3, %r4, %r5;
	mov.u32 	%r6, %ctaid.y;
	mov.u32 	%r7, %ntid.y;
	mov.u32 	%r8, %tid.y;
	mad.lo.s32 	%r9, %r6, %r7, %r8;
	setp.gt.s32 	%p1, %r1, 255;
	setp.gt.u32 	%p2, %r9, 255;
	or.pred  	%p3, %p1, %p2;
	@%p3 bra 	$L__BB5_2;
	cvta.to.global.u64 	%rd3, %rd1;
	cvta.to.global.u64 	%rd4, %rd2;
	shl.b32 	%r10, %r1, 8;
	add.s32 	%r11, %r10, %r9;
	mul.wide.s32 	%rd5, %r11, 8;
	add.s64 	%rd6, %rd3, %rd5;
	ld.global.f64 	%fd1, [%rd6];
	shl.b32 	%r12, %r9, 8;
	add.s32 	%r13, %r12, %r1;
	mul.wide.s32 	%rd7, %r13, 8;
	add.s64 	%rd8, %rd4, %rd7;
	st.global.f64 	[%rd8], %fd1;
$L__BB5_2:
	ret;

}
	// .globl	_Z16nodiag_normalizePdS_ii
.visible .entry _Z16nodiag_normalizePdS_ii(
	.param .u64 .ptr .align 1 _Z16nodiag_normalizePdS_ii_param_0,
	.param .u64 .ptr .align 1 _Z16nodiag_normalizePdS_ii_param_1,
	.param .u32 _Z16nodiag_normalizePdS_ii_param_2,
	.param .u32 _Z16nodiag_normalizePdS_ii_param_3
)
{
	.reg .pred 	%p<5>;
	.reg .b32 	%r<17>;
	.reg .b64 	%rd<10>;
	.reg .b64 	%fd<7>;

	ld.param.u64 	%rd1, [_Z16nodiag_normalizePdS_ii_param_0];
	ld.param.u64 	%rd2, [_Z16nodiag_normalizePdS_ii_param_1];
	ld.param.u32 	%r5, [_Z16nodiag_normalizePdS_ii_param_2];
	ld.param.u32 	%r4, [_Z16nodiag_normalizePdS_ii_param_3];
	mov.u32 	%r6, %ctaid.x;
	mov.u32 	%r7, %ntid.x;
	mov.u32 	%r8, %tid.x;
	mad.lo.s32 	%r1, %r6, %r7, %r8;
	mov.u32 	%r9, %ctaid.y;
	mov.u32 	%r10, %ntid.y;
	mov.u32 	%r11, %tid.y;
	mad.lo.s32 	%r12, %r9, %r10, %r11;
	max.s32 	%r13, %r1, %r12;
	setp.ge.s32 	%p1, %r13, %r5;
	@%p1 bra 	$L__BB6_3;
	setp.ne.s32 	%p2, %r1, %r4;
	setp.eq.s32 	%p3, %r1, %r12;
	or.pred  	%p4, %p2, %p3;
	@%p4 bra 	$L__BB6_3;
	cvta.to.global.u64 	%rd3, %rd1;
	mul.lo.s32 	%r14, %r4, %r5;
	add.s32 	%r15, %r14, %r12;
	cvta.to.global.u64 	%rd4, %rd2;
	mul.wide.s32 	%rd5, %r15, 8;
	add.s64 	%rd6, %rd4, %rd5;
	ld.global.f64 	%fd1, [%rd6];
	add.s32 	%r16, %r14, %r4;
	mul.wide.s32 	%rd7, %r16, 8;
	add.s64 	%rd8, %rd3, %rd7;
	ld.global.f64 	%fd2, [%rd8];
	div.rn.f64 	%fd3, %fd1, %fd2;
	st.global.f64 	[%rd6], %fd3;
	add.s64 	%rd9, %rd3, %rd5;
	ld.global.f64 	%fd4, [%rd9];
	ld.global.f64 	%fd5, [%rd8];
	div.rn.f64 	%fd6, %fd4, %fd5;
	st.global.f64 	[%rd9], %fd6;
$L__BB6_3:
	ret;

}
	// .globl	_Z14diag_normalizePdS_ii
.visible .entry _Z14diag_normalizePdS_ii(
	.param .u64 .ptr .align 1 _Z14diag_normalizePdS_ii_param_0,
	.param .u64 .ptr .align 1 _Z14diag_normalizePdS_ii_param_1,
	.param .u32 _Z14diag_normalizePdS_ii_param_2,
	.param .u32 _Z14diag_normalizePdS_ii_param_3
)
{
	.reg .pred 	%p<5>;
	.reg .b32 	%r<15>;
	.reg .b64 	%rd<10>;
	.reg .b64 	%fd<6>;

	ld.param.u64 	%rd1, [_Z14diag_normalizePdS_ii_param_0];
	ld.param.u64 	%rd2, [_Z14diag_normalizePdS_ii_param_1];
	ld.param.u32 	%r5, [_Z14diag_normalizePdS_ii_param_2];
	ld.param.u32 	%r4, [_Z14diag_normalizePdS_ii_param_3];
	mov.u32 	%r6, %ctaid.x;
	mov.u32 	%r7, %ntid.x;
	mov.u32 	%r8, %tid.x;
	mad.lo.s32 	%r1, %r6, %r7, %r8;
	mov.u32 	%r9, %ctaid.y;
	mov.u32 	%r10, %ntid.y;
	mov.u32 	%r11, %tid.y;
	mad.lo.s32 	%r12, %r9, %r10, %r11;
	max.s32 	%r13, %r1, %r12;
	setp.ge.s32 	%p1, %r13, %r5;
	@%p1 bra 	$L__BB7_3;
	setp.ne.s32 	%p2, %r1, %r12;
	setp.ne.s32 	%p3, %r1, %r4;
	or.pred  	%p4, %p2, %p3;
	@%p4 bra 	$L__BB7_3;
	cvta.to.global.u64 	%rd3, %rd1;
	mad.lo.s32 	%r14, %r4, %r5, %r4;
	cvta.to.global.u64 	%rd4, %rd2;
	mul.wide.u32 	%rd5, %r14, 8;
	add.s64 	%rd6, %rd4, %rd5;
	ld.global.f64 	%fd1, [%rd6];
	mul.wide.s32 	%rd7, %r14, 8;
	add.s64 	%rd8, %rd3, %rd7;
	ld.global.f64 	%fd2, [%rd8];
	div.rn.f64 	%fd3, %fd1, %fd2;
	st.global.f64 	[%rd6], %fd3;
	add.s64 	%rd9, %rd3, %rd5;
	ld.global.f64 	%fd4, [%rd9];
	div.rn.f64 	%fd5, %fd4, %fd4;
	st.global.f64 	[%rd9], %fd5;
$L__BB7_3:
	ret;

}
	// .globl	_Z11gaussjordanPdS_ii
.visible .entry _Z11gaussjordanPdS_ii(
	.param .u64 .ptr .align 1 _Z11gaussjordanPdS_ii_param_0,
	.param .u64 .ptr .align 1 _Z11gaussjordanPdS_ii_param_1,
	.param .u32 _Z11gaussjordanPdS_ii_param_2,
	.param .u32 _Z11gaussjordanPdS_ii_param_3
)
{
	.reg .pred 	%p<5>;
	.reg .b32 	%r<18>;
	.reg .b64 	%rd<15>;
	.reg .b64 	%fd<11>;

	ld.param.u64 	%rd4, [_Z11gaussjordanPdS_ii_param_0];
	ld.param.u64 	%rd3, [_Z11gaussjordanPdS_ii_param_1];
	ld.param.u32 	%r7, [_Z11gaussjordanPdS_ii_param_2];
	ld.param.u32 	%r6, [_Z11gaussjordanPdS_ii_param_3];
	cvta.to.global.u64 	%rd1, %rd4;
	mov.u32 	%r8, %ctaid.x;
	mov.u32 	%r9, %ntid.x;
	mov.u32 	%r10, %tid.x;
	mad.lo.s32 	%r1, %r8, %r9, %r10;
	mov.u32 	%r11, %ctaid.y;
	mov.u32 	%r12, %ntid.y;
	mov.u32 	%r13, %tid.y;
	mad.lo.s32 	%r14, %r11, %r12, %r13;
	max.s32 	%r15, %r1, %r14;
	setp.ge.s32 	%p1, %r15, %r7;
	setp.eq.s32 	%p2, %r1, %r6;
	or.pred  	%p3, %p1, %p2;
	@%p3 bra 	$L__BB8_3;
	cvta.to.global.u64 	%rd5, %rd3;
	mad.lo.s32 	%r3, %r6, %r7, %r14;
	mul.wide.s32 	%rd6, %r3, 8;
	add.s64 	%rd7, %rd5, %rd6;
	ld.global.f64 	%fd1, [%rd7];
	mul.lo.s32 	%r16, %r7, %r1;
	add.s32 	%r17, %r16, %r6;
	mul.wide.s32 	%rd8, %r17, 8;
	add.s64 	%rd2, %rd1, %rd8;
	ld.global.f64 	%fd2, [%rd2];
	mul.f64 	%fd3, %fd1, %fd2;
	add.s32 	%r4, %r16, %r14;
	mul.wide.s32 	%rd9, %r4, 8;
	add.s64 	%rd10, %rd5, %rd9;
	ld.global.f64 	%fd4, [%rd10];
	sub.f64 	%fd5, %fd4, %fd3;
	st.global.f64 	[%rd10], %fd5;
	setp.eq.s32 	%p4, %r14, %r6;
	@%p4 bra 	$L__BB8_3;
	add.s64 	%rd12, %rd1, %rd6;
	ld.global.f64 	%fd6, [%rd12];
	ld.global.f64 	%fd7, [%rd2];
	mul.f64 	%fd8, %fd6, %fd7;
	add.s64 	%rd14, %rd1, %rd9;
	ld.global.f64 	%fd9, [%rd14];
	sub.f64 	%fd10, %fd9, %fd8;
	st.global.f64 	[%rd14], %fd10;
$L__BB8_3:
	ret;

}
	// .globl	_Z8set_zeroPdS_ii
.visible .entry _Z8set_zeroPdS_ii(
	.param .u64 .ptr .align 1 _Z8set_zeroPdS_ii_param_0,
	.param .u64 .ptr .align 1 _Z8set_zeroPdS_ii_param_1,
	.param .u32 _Z8set_zeroPdS_ii_param_2,
	.param .u32 _Z8set_zeroPdS_ii_param_3
)
{
	.reg .pred 	%p<6>;
	.reg .b32 	%r<13>;
	.reg .b64 	%rd<6>;

	ld.param.u64 	%rd1, [_Z8set_zeroPdS_ii_param_0];
	ld.param.u32 	%r2, [_Z8set_zeroPdS_ii_param_2];
	ld.param.u32 	%r3, [_Z8set_zeroPdS_ii_param_3];
	mov.u32 	%r4, %ctaid.x;
	mov.u32 	%r5, %ntid.x;
	mov.u32 	%r6, %tid.x;
	mad.lo.s32 	%r1, %r4, %r5, %r6;
	mov.u32 	%r7, %ctaid.y;
	mov.u32 	%r8, %ntid.y;
	mov.u32 	%r9, %tid.y;
	mad.lo.s32 	%r10, %r7, %r8, %r9;
	max.s32 	%r11, %r1, %r10;
	setp.ge.s32 	%p1, %r11, %r2;
	setp.eq.s32 	%p2, %r1, %r3;
	or.pred  	%p3, %p1, %p2;
	setp.ne.s32 	%p4, %r10, %r3;
	or.pred  	%p5, %p4, %p3;
	@%p5 bra 	$L__BB9_2;
	cvta.to.global.u64 	%rd2, %rd1;
	mad.lo.s32 	%r12, %r2, %r1, %r3;
	mul.wide.s32 	%rd3, %r12, 8;
	add.s64 	%rd4, %rd2, %rd3;
	mov.b64 	%rd5, 0;
	st.global.u64 	[%rd4], %rd5;
$L__BB9_2:
	ret;

}


// ===== COMPILED SASS (sm_100) =====

	.target	sm_100

	.elftype	@"ET_EXEC"


//--------------------- .note.nv.tkinfo           --------------------------
	.section	.note.nv.tkinfo,"",@"SHT_NOTE"
	.sectionflags	@"SHF_NOTE_NV_TKINFO"
	.tkinfo
        /*0018*/ 	.word	0x00000002
        /*0030*/ 	.string	""
        /*0030*/ 	.string	"ptxas"
        /*0030*/ 	.string	"Cuda compilation tools, release 13.0, V13.0.88"
        /*0030*/ 	.string	"Build cuda_13.0.r13.0/compiler.36424714_0"
        /*0030*/ 	.string	"-arch sm_100 -m 64 "



//--------------------- .note.nv.cuinfo           --------------------------
	.section	.note.nv.cuinfo,"",@"SHT_NOTE"
	.sectionflags	@"SHF_NOTE_NV_CUINFO"
        /*0018*/ 	.short	0x0002
        /*001a*/ 	.short	0x0064
        /*001c*/ 	.short	0x0082
	.zero		2


//--------------------- .nv.info                  --------------------------
	.section	.nv.info,"",@"SHT_CUDA_INFO"
	.align	4


	//----- nvinfo : EIATTR_REGCOUNT
	.align		4
        /*0000*/ 	.byte	0x04, 0x2f
        /*0002*/ 	.short	(.L_1 - .L_0)
	.align		4
.L_0:
        /*0004*/ 	.word	index@(_Z9matrixMulPdS_S_)
        /*0008*/ 	.word	0x0000001c


	//----- nvinfo : EIATTR_FRAME_SIZE
	.align		4
.L_1:
        /*000c*/ 	.byte	0x04, 0x11
        /*000e*/ 	.short	(.L_3 - .L_2)
	.align		4
.L_2:
        /*0010*/ 	.word	index@(_Z9matrixMulPdS_S_)
        /*0014*/ 	.word	0x00000000


	//----- nvinfo : EIATTR_REGCOUNT
	.align		4
.L_3:
        /*0018*/ 	.byte	0x04, 0x2f
        /*001a*/ 	.short	(.L_5 - .L_4)
	.align		4
.L_4:
        /*001c*/ 	.word	index@(_Z9matrixSumPdS_ddS_)
        /*0020*/ 	.word	0x0000000e


	//----- nvinfo : EIATTR_FRAME_SIZE
	.align		4
.L_5:
        /*0024*/ 	.byte	0x04, 0x11
        /*0026*/ 	.short	(.L_7 - .L_6)
	.align		4
.L_6:
        /*0028*/ 	.word	index@(_Z9matrixSumPdS_ddS_)
        /*002c*/ 	.word	0x00000000


	//----- nvinfo : EIATTR_REGCOUNT
	.align		4
.L_7:
        /*0030*/ 	.byte	0x04, 0x2f
        /*0032*/ 	.short	(.L_9 - .L_8)
	.align		4
.L_8:
        /*0034*/ 	.word	index@(_Z14matrix_Vec_MulPdS_S_)
        /*0038*/ 	.word	0x0000001c


	//----- nvinfo : EIATTR_FRAME_SIZE
	.align		4
.L_9:
        /*003c*/ 	.byte	0x04, 0x11
        /*003e*/ 	.short	(.L_11 - .L_10)
	.align		4
.L_10:
        /*0040*/ 	.word	index@(_Z14matrix_Vec_MulPdS_S_)
        /*0044*/ 	.word	0x00000000


	//----- nvinfo : EIATTR_REGCOUNT
	.align		4
.L_11:
        /*0048*/ 	.byte	0x04, 0x2f
        /*004a*/ 	.short	(.L_13 - .L_12)
	.align		4
.L_12:
        /*004c*/ 	.word	index@(_Z10matrixMul2PdS_S_)
        /*0050*/ 	.word	0x0000001c


	//----- nvinfo : EIATTR_FRAME_SIZE
	.align		4
.L_13:
        /*0054*/ 	.byte	0x04, 0x11
        /*0056*/ 	.short	(.L_15 - .L_14)
	.align		4
.L_14:
        /*0058*/ 	.word	index@(_Z10matrixMul2PdS_S_)
        /*005c*/ 	.word	0x00000000


	//----- nvinfo : EIATTR_REGCOUNT
	.align		4
.L_15:
        /*0060*/ 	.byte	0x04, 0x2f
        /*0062*/ 	.short	(.L_17 - .L_16)
	.align		4
.L_16:
        /*0064*/ 	.word	index@(_Z11matrixTransPdS_)
        /*0068*/ 	.word	0x0000000a


	//----- nvinfo : EIATTR_FRAME_SIZE
	.align		4
.L_17:
        /*006c*/ 	.byte	0x04, 0x11
        /*006e*/ 	.short	(.L_19 - .L_18)
	.align		4
.L_18:
        /*0070*/ 	.word	index@(_Z11matrixTransPdS_)
        /*0074*/ 	.word	0x00000000


	//----- nvinfo : EIATTR_REGCOUNT
	.align		4
.L_19:
        /*0078*/ 	.byte	0x04, 0x2f
        /*007a*/ 	.short	(.L_21 - .L_20)
	.align		4
.L_20:
        /*007c*/ 	.word	index@(_Z12matrixTrans2PdS_)
        /*0080*/ 	.word	0x0000000a


	//----- nvinfo : EIATTR_FRAME_SIZE
	.align		4
.L_21:
        /*0084*/ 	.byte	0x04, 0x11
        /*0086*/ 	.short	(.L_23 - .L_22)
	.align		4
.L_22:
        /*0088*/ 	.word	index@(_Z12matrixTrans2PdS_)
        /*008c*/ 	.word	0x00000000


	//----- nvinfo : EIATTR_REGCOUNT
	.align		4
.L_23:
        /*0090*/ 	.byte	0x04, 0x2f
        /*0092*/ 	.short	(.L_25 - .L_24)
	.align		4
.L_24:
        /*0094*/ 	.word	index@(_Z16nodiag_normalizePdS_ii)
        /*0098*/ 	.word	0x0000001d


	//----- nvinfo : EIATTR_FRAME_SIZE
	.align		4
.L_25:
        /*009c*/ 	.byte	0x04, 0x11
        /*009e*/ 	.short	(.L_27 - .L_26)
	.align		4
.L_26:
        /*00a0*/ 	.word	index@($__internal_1_$__cuda_sm20_div_rn_f64_full)
        /*00a4*/ 	.word	0x00000000


	//----- nvinfo : EIATTR_FRAME_SIZE
	.align		4
.L_27:
        /*00a8*/ 	.byte	0x04, 0x11
        /*00aa*/ 	.short	(.L_29 - .L_28)
	.align		4
.L_28:
        /*00ac*/ 	.word	index@(_Z16nodiag_normalizePdS_ii)
        /*00b0*/ 	.word	0x00000000


	//----- nvinfo : EIATTR_REGCOUNT
	.align		4
.L_29:
        /*00b4*/ 	.byte	0x04, 0x2f
        /*00b6*/ 	.short	(.L_31 - .L_30)
	.align		4
.L_30:
        /*00b8*/ 	.word	index@(_Z14diag_normalizePdS_ii)
        /*00bc*/ 	.word	0x0000001c


	//----- nvinfo : EIATTR_FRAME_SIZE
	.align		4
.L_31:
        /*00c0*/ 	.byte	0x04, 0x11
        /*00c2*/ 	.short	(.L_33 - .L_32)
	.align		4
.L_32:
        /*00c4*/ 	.word	index@($__internal_0_$__cuda_sm20_div_rn_f64_full)
        /*00c8*/ 	.word	0x00000000


	//----- nvinfo : EIATTR_FRAME_SIZE
	.align		4
.L_33:
        /*00cc*/ 	.byte	0x04, 0x11
        /*00ce*/ 	.short	(.L_35 - .L_34)
	.align		4
.L_34:
        /*00d0*/ 	.word	index@(_Z14diag_normalizePdS_ii)
        /*00d4*/ 	.word	0x00000000


	//----- nvinfo : EIATTR_REGCOUNT
	.align		4
.L_35:
        /*00d8*/ 	.byte	0x04, 0x2f
        /*00da*/ 	.short	(.L_37 - .L_36)
	.align		4
.L_36:
        /*00dc*/ 	.word	index@(_Z11gaussjordanPdS_ii)
        /*00e0*/ 	.word	0x00000018


	//----- nvinfo : EIATTR_FRAME_SIZE
	.align		4
.L_37:
        /*00e4*/ 	.byte	0x04, 0x11
        /*00e6*/ 	.short	(.L_39 - .L_38)
	.align		4
.L_38:
        /*00e8*/ 	.word	index@(_Z11gaussjordanPdS_ii)
        /*00ec*/ 	.word	0x00000000


	//----- nvinfo : EIATTR_REGCOUNT
	.align		4
.L_39:
        /*00f0*/ 	.byte	0x04, 0x2f
        /*00f2*/ 	.short	(.L_41 - .L_40)
	.align		4
.L_40:
        /*00f4*/ 	.word	index@(_Z8set_zeroPdS_ii)
        /*00f8*/ 	.word	0x0000000a


	//----- nvinfo : EIATTR_FRAME_SIZE
	.align		4
.L_41:
        /*00fc*/ 	.byte	0x04, 0x11
        /*00fe*/ 	.short	(.L_43 - .L_42)
	.align		4
.L_42:
        /*0100*/ 	.word	index@(_Z8set_zeroPdS_ii)
        /*0104*/ 	.word	0x00000000


	//----- nvinfo : EIATTR_MIN_STACK_SIZE
	.align		4
.L_43:
        /*0108*/ 	.byte	0x04, 0x12
        /*010a*/ 	.short	(.L_45 - .L_44)
	.align		4
.L_44:
        /*010c*/ 	.word	index@(_Z8set_zeroPdS_ii)
        /*0110*/ 	.word	0x00000000


	//----- nvinfo : EIATTR_MIN_STACK_SIZE
	.align		4
.L_45:
        /*0114*/ 	.byte	0x04, 0x12
        /*0116*/ 	.short	(.L_47 - .L_46)
	.align		4
.L_46:
        /*0118*/ 	.word	index@(_Z11gaussjordanPdS_ii)
        /*011c*/ 	.word	0x00000000


	//----- nvinfo : EIATTR_MIN_STACK_SIZE
	.align		4
.L_47:
        /*0120*/ 	.byte	0x04, 0x12
        /*0122*/ 	.short	(.L_49 - .L_48)
	.align		4
.L_48:
        /*0124*/ 	.word	index@(_Z14diag_normalizePdS_ii)
        /*0128*/ 	.word	0x00000000


	//----- nvinfo : EIATTR_MIN_STACK_SIZE
	.align		4
.L_49:
        /*012c*/ 	.byte	0x04, 0x12
        /*012e*/ 	.short	(.L_51 - .L_50)
	.align		4
.L_50:
        /*0130*/ 	.word	index@(_Z16nodiag_normalizePdS_ii)
        /*0134*/ 	.word	0x00000000


	//----- nvinfo : EIATTR_MIN_STACK_SIZE
	.align		4
.L_51:
        /*0138*/ 	.byte	0x04, 0x12
        /*013a*/ 	.short	(.L_53 - .L_52)
	.align		4
.L_52:
        /*013c*/ 	.word	index@(_Z12matrixTrans2PdS_)
        /*0140*/ 	.word	0x00000000


	//----- nvinfo : EIATTR_MIN_STACK_SIZE
	.align		4
.L_53:
        /*0144*/ 	.byte	0x04, 0x12
        /*0146*/ 	.short	(.L_55 - .L_54)
	.align		4
.L_54:
        /*0148*/ 	.word	index@(_Z11matrixTransPdS_)
        /*014c*/ 	.word	0x00000000


	//----- nvinfo : EIATTR_MIN_STACK_SIZE
	.align		4
.L_55:
        /*0150*/ 	.byte	0x04, 0x12
        /*0152*/ 	.short	(.L_57 - .L_56)
	.align		4
.L_56:
        /*0154*/ 	.word	index@(_Z10matrixMul2PdS_S_)
        /*0158*/ 	.word	0x00000000


	//----- nvinfo : EIATTR_MIN_STACK_SIZE
	.align		4
.L_57:
        /*015c*/ 	.byte	0x04, 0x12
        /*015e*/ 	.short	(.L_59 - .L_58)
	.align		4
.L_58:
        /*0160*/ 	.word	index@(_Z14matrix_Vec_MulPdS_S_)
        /*0164*/ 	.word	0x00000000


	//----- nvinfo : EIATTR_MIN_STACK_SIZE
	.align		4
.L_59:
        /*0168*/ 	.byte	0x04, 0x12
        /*016a*/ 	.short	(.L_61 - .L_60)
	.align		4
.L_60:
        /*016c*/ 	.word	index@(_Z9matrixSumPdS_ddS_)
        /*0170*/ 	.word	0x00000000


	//----- nvinfo : EIATTR_MIN_STACK_SIZE
	.align		4
.L_61:
        /*0174*/ 	.byte	0x04, 0x12
        /*0176*/ 	.short	(.L_63 - .L_62)
	.align		4
.L_62:
        /*0178*/ 	.word	index@(_Z9matrixMulPdS_S_)
        /*017c*/ 	.word	0x00000000
.L_63:


//--------------------- .nv.compat                --------------------------
	.section	.nv.compat,"",@"SHT_CUDA_COMPAT_INFO"
	.align	4
        /*0000*/ 	.byte	0x02, 0x09, 0x00, 0x00, 0x02, 0x02, 0x01, 0x00, 0x02, 0x05, 0x05, 0x00, 0x03, 0x07, 0x01, 0x01
        /*0010*/ 	.byte	0x02, 0x03, 0x00, 0x00, 0x02, 0x06, 0x01, 0x00, 0x04, 0x0b, 0x08, 0x00, 0x01, 0x00, 0x00, 0x00
        /*0020*/ 	.byte	0x00, 0x00, 0x00, 0x00


//--------------------- .nv.info._Z8set_zeroPdS_ii --------------------------
	.section	.nv.info._Z8set_zeroPdS_ii,"",@"SHT_CUDA_INFO"
	.sectionflags	@""
	.align	4


	//----- nvinfo : EIATTR_CUDA_API_VERSION
	.align		4
        /*0000*/ 	.byte	0x04, 0x37
        /*0002*/ 	.short	(.L_65 - .L_64)
.L_64:
        /*0004*/ 	.word	0x00000082


	//----- nvinfo : EIATTR_KPARAM_INFO
	.align		4
.L_65:
        /*0008*/ 	.byte	0x04, 0x17
        /*000a*/ 	.short	(.L_67 - .L_66)
.L_66:
        /*000c*/ 	.word	0x00000000
        /*0010*/ 	.short	0x0003
        /*0012*/ 	.short	0x0014
        /*0014*/ 	.byte	0x00, 0xf0, 0x11, 0x00


	//----- nvinfo : EIATTR_KPARAM_INFO
	.align		4
.L_67:
        /*0018*/ 	.byte	0x04, 0x17
        /*001a*/ 	.short	(.L_69 - .L_68)
.L_68:
        /*001c*/ 	.word	0x00000000
        /*0020*/ 	.short	0x0002
        /*0022*/ 	.short	0x0010
        /*0024*/ 	.byte	0x00, 0xf0, 0x11, 0x00


	//----- nvinfo : EIATTR_KPARAM_INFO
	.align		4
.L_69:
        /*0028*/ 	.byte	0x04, 0x17
        /*002a*/ 	.short	(.L_71 - .L_70)
.L_70:
        /*002c*/ 	.word	0x00000000
        /*0030*/ 	.short	0x0001
        /*0032*/ 	.short	0x0008
        /*0034*/ 	.byte	0x00, 0xf5, 0x21, 0x00


	//----- nvinfo : EIATTR_KPARAM_INFO
	.align		4
.L_71:
        /*0038*/ 	.byte	0x04, 0x17
        /*003a*/ 	.short	(.L_73 - .L_72)
.L_72:
        /*003c*/ 	.word	0x00000000
        /*0040*/ 	.short	0x0000
        /*0042*/ 	.short	0x0000
        /*0044*/ 	.byte	0x00, 0xf5, 0x21, 0x00


	//----- nvinfo : EIATTR_SPARSE_MMA_MASK
	.align		4
.L_73:
        /*0048*/ 	.byte	0x03, 0x50
        /*004a*/ 	.short	0x0000


	//----- nvinfo : EIATTR_MAXREG_COUNT
	.align		4
        /*004c*/ 	.byte	0x03, 0x1b
        /*004e*/ 	.short	0x00ff


	//----- nvinfo : EIATTR_MERCURY_ISA_VERSION
	.align		4
        /*0050*/ 	.byte	0x03, 0x5f
        /*0052*/ 	.short	0x0101


	//----- nvinfo : EIATTR_VRC_CTA_INIT_COUNT
	.align		4
        /*0054*/ 	.byte	0x02, 0x4a
	.zero		1
	.zero		1


	//----- nvinfo : EIATTR_EXIT_INSTR_OFFSETS
	.align		4
        /*0058*/ 	.byte	0x04, 0x1c
        /*005a*/ 	.short	(.L_75 - .L_74)


	//   ....[0]....
.L_74:
        /*005c*/ 	.word	0x000000e0


	//   ....[1]....
        /*0060*/ 	.word	0x00000140


	//----- nvinfo : EIATTR_CBANK_PARAM_SIZE
	.align		4
.L_75:
        /*0064*/ 	.byte	0x03, 0x19
        /*0066*/ 	.short	0x0018


	//----- nvinfo : EIATTR_PARAM_CBANK
	.align		4
        /*0068*/ 	.byte	0x04, 0x0a
        /*006a*/ 	.short	(.L_77 - .L_76)
	.align		4
.L_76:
        /*006c*/ 	.word	index@(.nv.constant0._Z8set_zeroPdS_ii)
        /*0070*/ 	.short	0x0380
        /*0072*/ 	.short	0x0018


	//----- nvinfo : EIATTR_SW_WAR
	.align		4
.L_77:
        /*0074*/ 	.byte	0x04, 0x36
        /*0076*/ 	.short	(.L_79 - .L_78)
.L_78:
        /*0078*/ 	.word	0x00000008
.L_79:


//--------------------- .nv.info._Z11gaussjordanPdS_ii --------------------------
	.section	.nv.info._Z11gaussjordanPdS_ii,"",@"SHT_CUDA_INFO"
	.sectionflags	@""
	.align	4


	//----- nvinfo : EIATTR_CUDA_API_VERSION
	.align		4
        /*0000*/ 	.byte	0x04, 0x37
        /*0002*/ 	.short	(.L_81 - .L_80)
.L_80:
        /*0004*/ 	.word	0x00000082


	//----- nvinfo : EIATTR_KPARAM_INFO
	.align		4
.L_81:
        /*0008*/ 	.byte	0x04, 0x17
        /*000a*/ 	.short	(.L_83 - .L_82)
.L_82:
        /*000c*/ 	.word	0x00000000
        /*0010*/ 	.short	0x0003
        /*0012*/ 	.short	0x0014
        /*0014*/ 	.byte	0x00, 0xf0, 0x11, 0x00


	//----- nvinfo : EIATTR_KPARAM_INFO
	.align		4
.L_83:
        /*0018*/ 	.byte	0x04, 0x17
        /*001a*/ 	.short	(.L_85 - .L_84)
.L_84:
        /*001c*/ 	.word	0x00000000
        /*0020*/ 	.short	0x0002
        /*0022*/ 	.short	0x0010
        /*0024*/ 	.byte	0x00, 0xf0, 0x11, 0x00


	//----- nvinfo : EIATTR_KPARAM_INFO
	.align		4
.L_85:
        /*0028*/ 	.byte	0x04, 0x17
        /*002a*/ 	.short	(.L_87 - .L_86)
.L_86:
        /*002c*/ 	.word	0x00000000
        /*0030*/ 	.short	0x0001
        /*0032*/ 	.short	0x0008
        /*0034*/ 	.byte	0x00, 0xf5, 0x21, 0x00


	//----- nvinfo : EIATTR_KPARAM_INFO
	.align		4
.L_87:
        /*0038*/ 	.byte	0x04, 0x17
        /*003a*/ 	.short	(.L_89 - .L_88)
.L_88:
        /*003c*/ 	.word	0x00000000
        /*0040*/ 	.short	0x0000
        /*0042*/ 	.short	0x0000
        /*0044*/ 	.byte	0x00, 0xf5, 0x21, 0x00


	//----- nvinfo : EIATTR_SPARSE_MMA_MASK
	.align		4
.L_89:
        /*0048*/ 	.byte	0x03, 0x50
        /*004a*/ 	.short	0x0000


	//----- nvinfo : EIATTR_MAXREG_COUNT
	.align		4
        /*004c*/ 	.byte	0x03, 0x1b
        /*004e*/ 	.short	0x00ff


	//----- nvinfo : EIATTR_MERCURY_ISA_VERSION
	.align		4
        /*0050*/ 	.byte	0x03, 0x5f
        /*0052*/ 	.short	0x0101


	//----- nvinfo : EIATTR_VRC_CTA_INIT_COUNT
	.align		4
        /*0054*/ 	.byte	0x02, 0x4a
	.zero		1
	.zero		1


	//----- nvinfo : EIATTR_EXIT_INSTR_OFFSETS
	.align		4
        /*0058*/ 	.byte	0x04, 0x1c
        /*005a*/ 	.short	(.L_91 - .L_90)


	//   ....[0]....
.L_90:
        /*005c*/ 	.word	0x000000d0


	//   ....[1]....
        /*0060*/ 	.word	0x000001d0


	//   ....[2]....
        /*0064*/ 	.word	0x00000250


	//----- nvinfo : EIATTR_CBANK_PARAM_SIZE
	.align		4
.L_91:
        /*0068*/ 	.byte	0x03, 0x19
        /*006a*/ 	.short	0x0018


	//----- nvinfo : EIATTR_PARAM_CBANK
	.align		4
        /*006c*/ 	.byte	0x04, 0x0a
        /*006e*/ 	.short	(.L_93 - .L_92)
	.align		4
.L_92:
        /*0070*/ 	.word	index@(.nv.constant0._Z11gaussjordanPdS_ii)
        /*0074*/ 	.short	0x0380
        /*0076*/ 	.short	0x0018


	//----- nvinfo : EIATTR_SW_WAR
	.align		4
.L_93:
        /*0078*/ 	.byte	0x04, 0x36
        /*007a*/ 	.short	(.L_95 - .L_94)
.L_94:
        /*007c*/ 	.word	0x00000008
.L_95:


//--------------------- .nv.info._Z14diag_normalizePdS_ii --------------------------
	.section	.nv.info._Z14diag_normalizePdS_ii,"",@"SHT_CUDA_INFO"
	.sectionflags	@""
	.align	4


	//----- nvinfo : EIATTR_CUDA_API_VERSION
	.align		4
        /*0000*/ 	.byte	0x04, 0x37
        /*0002*/ 	.short	(.L_97 - .L_96)
.L_96:
        /*0004*/ 	.word	0x00000082


	//----- nvinfo : EIATTR_KPARAM_INFO
	.align		4
.L_97:
        /*0008*/ 	.byte	0x04, 0x17
        /*000a*/ 	.short	(.L_99 - .L_98)
.L_98:
        /*000c*/ 	.word	0x00000000
        /*0010*/ 	.short	0x0003
        /*0012*/ 	.short	0x0014
        /*0014*/ 	.byte	0x00, 0xf0, 0x11, 0x00


	//----- nvinfo : EIATTR_KPARAM_INFO
	.align		4
.L_99:
        /*0018*/ 	.byte	0x04, 0x17
        /*001a*/ 	.short	(.L_101 - .L_100)
.L_100:
        /*001c*/ 	.word	0x00000000
        /*0020*/ 	.short	0x0002
        /*0022*/ 	.short	0x0010
        /*0024*/ 	.byte	0x00, 0xf0, 0x11, 0x00


	//----- nvinfo : EIATTR_KPARAM_INFO
	.align		4
.L_101:
        /*0028*/ 	.byte	0x04, 0x17
        /*002a*/ 	.short	(.L_103 - .L_102)
.L_102:
        /*002c*/ 	.word	0x00000000
        /*0030*/ 	.short	0x0001
        /*0032*/ 	.short	0x0008
        /*0034*/ 	.byte	0x00, 0xf5, 0x21, 0x00


	//----- nvinfo : EIATTR_KPARAM_INFO
	.align		4
.L_103:
        /*0038*/ 	.byte	0x04, 0x17
        /*003a*/ 	.short	(.L_105 - .L_104)
.L_104:
        /*003c*/ 	.word	0x00000000
        /*0040*/ 	.short	0x0000
        /*0042*/ 	.short	0x0000
        /*0044*/ 	.byte	0x00, 0xf5, 0x21, 0x00


	//----- nvinfo : EIATTR_SPARSE_MMA_MASK
	.align		4
.L_105:
        /*0048*/ 	.byte	0x03, 0x50
        /*004a*/ 	.short	0x0000


	//----- nvinfo : EIATTR_MAXREG_COUNT
	.align		4
        /*004c*/ 	.byte	0x03, 0x1b
        /*004e*/ 	.short	0x00ff


	//----- nvinfo : EIATTR_MERCURY_ISA_VERSION
	.align		4
        /*0050*/ 	.byte	0x03, 0x5f
        /*0052*/ 	.short	0x0101


	//----- nvinfo : EIATTR_VRC_CTA_INIT_COUNT
	.align		4
        /*0054*/ 	.byte	0x02, 0x4a
	.zero		1
	.zero		1


	//----- nvinfo : EIATTR_EXIT_INSTR_OFFSETS
	.align		4
        /*0058*/ 	.byte	0x04, 0x1c
        /*005a*/ 	.short	(.L_107 - .L_106)


	//   ....[0]....
.L_106:
        /*005c*/ 	.word	0x000000c0


	//   ....[1]....
        /*0060*/ 	.word	0x00000100


	//   ....[2]....
        /*0064*/ 	.word	0x00000480


	//----- nvinfo : EIATTR_CRS_STACK_SIZE
	.align		4
.L_107:
        /*0068*/ 	.byte	0x04, 0x1e
        /*006a*/ 	.short	(.L_109 - .L_108)
.L_108:
        /*006c*/ 	.word	0x00000000


	//----- nvinfo : EIATTR_CBANK_PARAM_SIZE
	.align		4
.L_109:
        /*0070*/ 	.byte	0x03, 0x19
        /*0072*/ 	.short	0x0018


	//----- nvinfo : EIATTR_PARAM_CBANK
	.align		4
        /*0074*/ 	.byte	0x04, 0x0a
        /*0076*/ 	.short	(.L_111 - .L_110)
	.align		4
.L_110:
        /*0078*/ 	.word	index@(.nv.constant0._Z14diag_normalizePdS_ii)
        /*007c*/ 	.short	0x0380
        /*007e*/ 	.short	0x0018


	//----- nvinfo : EIATTR_SW_WAR
	.align		4
.L_111:
        /*0080*/ 	.byte	0x04, 0x36
        /*0082*/ 	.short	(.L_113 - .L_112)
.L_112:
        /*0084*/ 	.word	0x00000008
.L_113:


//--------------------- .nv.info._Z16nodiag_normalizePdS_ii --------------------------
	.section	.nv.info._Z16nodiag_normalizePdS_ii,"",@"SHT_CUDA_INFO"
	.sectionflags	@""
	.align	4


	//----- nvinfo : EIATTR_CUDA_API_VERSION
	.align		4
        /*0000*/ 	.byte	0x04, 0x37
        /*0002*/ 	.short	(.L_115 - .L_114)
.L_114:
        /*0004*/ 	.word	0x00000082


	//----- nvinfo : EIATTR_KPARAM_INFO
	.align		4
.L_115:
        /*0008*/ 	.byte	0x04, 0x17
        /*000a*/ 	.short	(.L_117 - .L_116)
.L_116:
        /*000c*/ 	.word	0x00000000
        /*0010*/ 	.short	0x0003
        /*0012*/ 	.short	0x0014
        /*0014*/ 	.byte	0x00, 0xf0, 0x11, 0x00


	//----- nvinfo : EIATTR_KPARAM_INFO
	.align		4
.L_117:
        /*0018*/ 	.byte	0x04, 0x17
        /*001a*/ 	.short	(.L_119 - .L_118)
.L_118:
        /*001c*/ 	.word	0x00000000
        /*0020*/ 	.short	0x0002
        /*0022*/ 	.short	0x0010
        /*0024*/ 	.byte	0x00, 0xf0, 0x11, 0x00


	//----- nvinfo : EIATTR_KPARAM_INFO
	.align		4
.L_119:
        /*0028*/ 	.byte	0x04, 0x17
        /*002a*/ 	.short	(.L_121 - .L_120)
.L_120:
        /*002c*/ 	.word	0x00000000
        /*0030*/ 	.short	0x0001
        /*0032*/ 	.short	0x0008
        /*0034*/ 	.byte	0x00, 0xf5, 0x21, 0x00


	//----- nvinfo : EIATTR_KPARAM_INFO
	.align		4
.L_121:
        /*0038*/ 	.byte	0x04, 0x17
        /*003a*/ 	.short	(.L_123 - .L_122)
.L_122:
        /*003c*/ 	.word	0x00000000
        /*0040*/ 	.short	0x0000
        /*0042*/ 	.short	0x0000
        /*0044*/ 	.byte	0x00, 0xf5, 0x21, 0x00


	//----- nvinfo : EIATTR_SPARSE_MMA_MASK
	.align		4
.L_123:
        /*0048*/ 	.byte	0x03, 0x50
        /*004a*/ 	.short	0x0000


	//----- nvinfo : EIATTR_MAXREG_COUNT
	.align		4
        /*004c*/ 	.byte	0x03, 0x1b
        /*004e*/ 	.short	0x00ff


	//----- nvinfo : EIATTR_MERCURY_ISA_VERSION
	.align		4
        /*0050*/ 	.byte	0x03, 0x5f
        /*0052*/ 	.short	0x0101


	//----- nvinfo : EIATTR_VRC_CTA_INIT_COUNT
	.align		4
        /*0054*/ 	.byte	0x02, 0x4a
	.zero		1
	.zero		1


	//----- nvinfo : EIATTR_EXIT_INSTR_OFFSETS
	.align		4
        /*0058*/ 	.byte	0x04, 0x1c
        /*005a*/ 	.short	(.L_125 - .L_124)


	//   ....[0]....
.L_124:
        /*005c*/ 	.word	0x000000c0


	//   ....[1]....
        /*0060*/ 	.word	0x00000100


	//   ....[2]....
        /*0064*/ 	.word	0x000004c0


	//----- nvinfo : EIATTR_CRS_STACK_SIZE
	.align		4
.L_125:
        /*0068*/ 	.byte	0x04, 0x1e
        /*006a*/ 	.short	(.L_127 - .L_126)
.L_126:
        /*006c*/ 	.word	0x00000000


	//----- nvinfo : EIATTR_CBANK_PARAM_SIZE
	.align		4
.L_127:
        /*0070*/ 	.byte	0x03, 0x19
        /*0072*/ 	.short	0x0018


	//----- nvinfo : EIATTR_PARAM_CBANK
	.align		4
        /*0074*/ 	.byte	0x04, 0x0a
        /*0076*/ 	.short	(.L_129 - .L_128)
	.align		4
.L_128:
        /*0078*/ 	.word	index@(.nv.constant0._Z16nodiag_normalizePdS_ii)
        /*007c*/ 	.short	0x0380
        /*007e*/ 	.short	0x0018


	//----- nvinfo : EIATTR_SW_WAR
	.align		4
.L_129:
        /*0080*/ 	.byte	0x04, 0x36
        /*0082*/ 	.short	(.L_131 - .L_130)
.L_130:
        /*0084*/ 	.word	0x00000008
.L_131:


//--------------------- .nv.info._Z12matrixTrans2PdS_ --------------------------
	.section	.nv.info._Z12matrixTrans2PdS_,"",@"SHT_CUDA_INFO"
	.sectionflags	@""
	.align	4


	//----- nvinfo : EIATTR_CUDA_API_VERSION
	.align		4
        /*0000*/ 	.byte	0x04, 0x37
        /*0002*/ 	.short	(.L_133 - .L_132)
.L_132:
        /*0004*/ 	.word	0x00000082


	//----- nvinfo : EIATTR_KPARAM_INFO
	.align		4
.L_133:
        /*0008*/ 	.byte	0x04, 0x17
        /*000a*/ 	.short	(.L_135 - .L_134)
.L_134:
        /*000c*/ 	.word	0x00000000
        /*0010*/ 	.short	0x0001
        /*0012*/ 	.short	0x0008
        /*0014*/ 	.byte	0x00, 0xf5, 0x21, 0x00


	//----- nvinfo : EIATTR_KPARAM_INFO
	.align		4
.L_135:
        /*0018*/ 	.byte	0x04, 0x17
        /*001a*/ 	.short	(.L_137 - .L_136)
.L_136:
        /*001c*/ 	.word	0x00000000
        /*0020*/ 	.short	0x0000
        /*0022*/ 	.short	0x0000
        /*0024*/ 	.byte	0x00, 0xf5, 0x21, 0x00


	//----- nvinfo : EIATTR_SPARSE_MMA_MASK
	.align		4
.L_137:
        /*0028*/ 	.byte	0x03, 0x50
        /*002a*/ 	.short	0x0000


	//----- nvinfo : EIATTR_MAXREG_COUNT
	.align		4
        /*002c*/ 	.byte	0x03, 0x1b
        /*002e*/ 	.short	0x00ff


	//----- nvinfo : EIATTR_MERCURY_ISA_VERSION
	.align		4
        /*0030*/ 	.byte	0x03, 0x5f
        /*0032*/ 	.short	0x0101


	//----- nvinfo : EIATTR_VRC_CTA_INIT_COUNT
	.align		4
        /*0034*/ 	.byte	0x02, 0x4a
	.zero		1
	.zero		1


	//----- nvinfo : EIATTR_EXIT_INSTR_OFFSETS
	.align		4
        /*0038*/ 	.byte	0x04, 0x1c
        /*003a*/ 	.short	(.L_139 - .L_138)


	//   ....[0]....
.L_138:
        /*003c*/ 	.word	0x000000b0


	//   ....[1]....
        /*0040*/ 	.word	0x00000150


	//----- nvinfo : EIATTR_CBANK_PARAM_SIZE
	.align		4
.L_139:
        /*0044*/ 	.byte	0x03, 0x19
        /*0046*/ 	.short	0x0010


	//----- nvinfo : EIATTR_PARAM_CBANK
	.align		4
        /*0048*/ 	.byte	0x04, 0x0a
        /*004a*/ 	.short	(.L_141 - .L_140)
	.align		4
.L_140:
        /*004c*/ 	.word	index@(.nv.constant0._Z12matrixTrans2PdS_)
        /*0050*/ 	.short	0x0380
        /*0052*/ 	.short	0x0010


	//----- nvinfo : EIATTR_SW_WAR
	.align		4
.L_141:
        /*0054*/ 	.byte	0x04, 0x36
        /*0056*/ 	.short	(.L_143 - .L_142)
.L_142:
        /*0058*/ 	.word	0x00000008
.L_143:


//--------------------- .nv.info._Z11matrixTransPdS_ --------------------------
	.section	.nv.info._Z11matrixTransPdS_,"",@"SHT_CUDA_INFO"
	.sectionflags	@""
	.align	4


	//----- nvinfo : EIATTR_CUDA_API_VERSION
	.align		4
        /*0000*/ 	.byte	0x04, 0x37
        /*0002*/ 	.short	(.L_145 - .L_144)
.L_144:
        /*0004*/ 	.word	0x00000082


	//----- nvinfo : EIATTR_KPARAM_INFO
	.align		4
.L_145:
        /*0008*/ 	.byte	0x04, 0x17
        /*000a*/ 	.short	(.L_147 - .L_146)
.L_146:
        /*000c*/ 	.word	0x00000000
        /*0010*/ 	.short	0x0001
        /*0012*/ 	.short	0x0008
        /*0014*/ 	.byte	0x00, 0xf5, 0x21, 0x00


	//----- nvinfo : EIATTR_KPARAM_INFO
	.align		4
.L_147:
        /*0018*/ 	.byte	0x04, 0x17
        /*001a*/ 	.short	(.L_149 - .L_148)
.L_148:
        /*001c*/ 	.word	0x00000000
        /*0020*/ 	.short	0x0000
        /*0022*/ 	.short	0x0000
        /*0024*/ 	.byte	0x00, 0xf5, 0x21, 0x00


	//----- nvinfo : EIATTR_SPARSE_MMA_MASK
	.align		4
.L_149:
        /*0028*/ 	.byte	0x03, 0x50
        /*002a*/ 	.short	0x0000


	//----- nvinfo : EIATTR_MAXREG_COUNT
	.align		4
        /*002c*/ 	.byte	0x03, 0x1b
        /*002e*/ 	.short	0x00ff


	//----- nvinfo : EIATTR_MERCURY_ISA_VERSION
	.align		4
        /*0030*/ 	.byte	0x03, 0x5f
        /*0032*/ 	.short	0x0101


	//----- nvinfo : EIATTR_VRC_CTA_INIT_COUNT
	.align		4
        /*0034*/ 	.byte	0x02, 0x4a
	.zero		1
	.zero		1


	//----- nvinfo : EIATTR_EXIT_INSTR_OFFSETS
	.align		4
        /*0038*/ 	.byte	0x04, 0x1c
        /*003a*/ 	.short	(.L_151 - .L_150)


	//   ....[0]....
.L_150:
        /*003c*/ 	.word	0x000000b0


	//   ....[1]....
        /*0040*/ 	.word	0x00000150


	//----- nvinfo : EIATTR_CBANK_PARAM_SIZE
	.align		4
.L_151:
        /*0044*/ 	.byte	0x03, 0x19
        /*0046*/ 	.short	0x0010


	//----- nvinfo : EIATTR_PARAM_CBANK
	.align		4
        /*0048*/ 	.byte	0x04, 0x0a
        /*004a*/ 	.short	(.L_153 - .L_152)
	.align		4
.L_152:
        /*004c*/ 	.word	index@(.nv.constant0._Z11matrixTransPdS_)
        /*0050*/ 	.short	0x0380
        /*0052*/ 	.short	0x0010


	//----- nvinfo : EIATTR_SW_WAR
	.align		4
.L_153:
        /*0054*/ 	.byte	0x04, 0x36
        /*0056*/ 	.short	(.L_155 - .L_154)
.L_154:
        /*0058*/ 	.word	0x00000008
.L_155:


//--------------------- .nv.info._Z10matrixMul2PdS_S_ --------------------------
	.section	.nv.info._Z10matrixMul2PdS_S_,"",@"SHT_CUDA_INFO"
	.sectionflags	@""
	.align	4


	//----- nvinfo : EIATTR_CUDA_API_VERSION
	.align		4
        /*0000*/ 	.byte	0x04, 0x37
        /*0002*/ 	.short	(.L_157 - .L_156)
.L_156:
        /*0004*/ 	.word	0x00000082


	//----- nvinfo : EIATTR_KPARAM_INFO
	.align		4
.L_157:
        /*0008*/ 	.byte	0x04, 0x17
        /*000a*/ 	.short	(.L_159 - .L_158)
.L_158:
        /*000c*/ 	.word	0x00000000
        /*0010*/ 	.short	0x0002
        /*0012*/ 	.short	0x0010
        /*0014*/ 	.byte	0x00, 0xf5, 0x21, 0x00


	//----- nvinfo : EIATTR_KPARAM_INFO
	.align		4
.L_159:
        /*0018*/ 	.byte	0x04, 0x17
        /*001a*/ 	.short	(.L_161 - .L_160)
.L_160:
        /*001c*/ 	.word	0x00000000
        /*0020*/ 	.short	0x0001
        /*0022*/ 	.short	0x0008
        /*0024*/ 	.byte	0x00, 0xf5, 0x21, 0x00


	//----- nvinfo : EIATTR_KPARAM_INFO
	.align		4
.L_161:
        /*0028*/ 	.byte	0x04, 0x17
        /*002a*/ 	.short	(.L_163 - .L_162)
.L_162:
        /*002c*/ 	.word	0x00000000
        /*0030*/ 	.short	0x0000
        /*0032*/ 	.short	0x0000
        /*0034*/ 	.byte	0x00, 0xf5, 0x21, 0x00


	//----- nvinfo : EIATTR_SPARSE_MMA_MASK
	.align		4
.L_163:
        /*0038*/ 	.byte	0x03, 0x50
        /*003a*/ 	.short	0x0000


	//----- nvinfo : EIATTR_MAXREG_COUNT
	.align		4
        /*003c*/ 	.byte	0x03, 0x1b
        /*003e*/ 	.short	0x00ff


	//----- nvinfo : EIATTR_MERCURY_ISA_VERSION
	.align		4
        /*0040*/ 	.byte	0x03, 0x5f
        /*0042*/ 	.short	0x0101


	//----- nvinfo : EIATTR_VRC_CTA_INIT_COUNT
	.align		4
        /*0044*/ 	.byte	0x02, 0x4a
	.zero		1
	.zero		1


	//----- nvinfo : EIATTR_EXIT_INSTR_OFFSETS
	.align		4
        /*0048*/ 	.byte	0x04, 0x1c
        /*004a*/ 	.short	(.L_165 - .L_164)


	//   ....[0]....
.L_164:
        /*004c*/ 	.word	0x00000590


	//----- nvinfo : EIATTR_CRS_STACK_SIZE
	.align		4
.L_165:
        /*0050*/ 	.byte	0x04, 0x1e
        /*0052*/ 	.short	(.L_167 - .L_166)
.L_166:
        /*0054*/ 	.word	0x00000000


	//----- nvinfo : EIATTR_CBANK_PARAM_SIZE
	.align		4
.L_167:
        /*0058*/ 	.byte	0x03, 0x19
        /*005a*/ 	.short	0x0018


	//----- nvinfo : EIATTR_PARAM_CBANK
	.align		4
        /*005c*/ 	.byte	0x04, 0x0a
        /*005e*/ 	.short	(.L_169 - .L_168)
	.align		4
.L_168:
        /*0060*/ 	.word	index@(.nv.constant0._Z10matrixMul2PdS_S_)
        /*0064*/ 	.short	0x0380
        /*0066*/ 	.short	0x0018


	//----- nvinfo : EIATTR_SW_WAR
	.align		4
.L_169:
        /*0068*/ 	.byte	0x04, 0x36
        /*006a*/ 	.short	(.L_171 - .L_170)
.L_170:
        /*006c*/ 	.word	0x00000008
.L_171:


//--------------------- .nv.info._Z14matrix_Vec_MulPdS_S_ --------------------------
	.section	.nv.info._Z14matrix_Vec_MulPdS_S_,"",@"SHT_CUDA_INFO"
	.sectionflags	@""
	.align	4


	//----- nvinfo : EIATTR_CUDA_API_VERSION
	.align		4
        /*0000*/ 	.byte	0x04, 0x37
        /*0002*/ 	.short	(.L_173 - .L_172)
.L_172:
        /*0004*/ 	.word	0x00000082


	//----- nvinfo : EIATTR_KPARAM_INFO
	.align		4
.L_173:
        /*0008*/ 	.byte	0x04, 0x17
        /*000a*/ 	.short	(.L_175 - .L_174)
.L_174:
        /*000c*/ 	.word	0x00000000
        /*0010*/ 	.short	0x0002
        /*0012*/ 	.short	0x0010
        /*0014*/ 	.byte	0x00, 0xf5, 0x21, 0x00


	//----- nvinfo : EIATTR_KPARAM_INFO
	.align		4
.L_175:
        /*0018*/ 	.byte	0x04, 0x17
        /*001a*/ 	.short	(.L_177 - .L_176)
.L_176:
        /*001c*/ 	.word	0x00000000
        /*0020*/ 	.short	0x0001
        /*0022*/ 	.short	0x0008
        /*0024*/ 	.byte	0x00, 0xf5, 0x21, 0x00


	//----- nvinfo : EIATTR_KPARAM_INFO
	.align		4
.L_177:
        /*0028*/ 	.byte	0x04, 0x17
        /*002a*/ 	.short	(.L_179 - .L_178)
.L_178:
        /*002c*/ 	.word	0x00000000
        /*0030*/ 	.short	0x0000
        /*0032*/ 	.short	0x0000
        /*0034*/ 	.byte	0x00, 0xf5, 0x21, 0x00


	//----- nvinfo : EIATTR_SPARSE_MMA_MASK
	.align		4
.L_179:
        /*0038*/ 	.byte	0x03, 0x50
        /*003a*/ 	.short	0x0000


	//----- nvinfo : EIATTR_MAXREG_COUNT
	.align		4
        /*003c*/ 	.byte	0x03, 0x1b
        /*003e*/ 	.short	0x00ff


	//----- nvinfo : EIATTR_MERCURY_ISA_VERSION
	.align		4
        /*0040*/ 	.byte	0x03, 0x5f
        /*0042*/ 	.short	0x0101


	//----- nvinfo : EIATTR_VRC_CTA_INIT_COUNT
	.align		4
        /*0044*/ 	.byte	0x02, 0x4a
	.zero		1
	.zero		1


	//----- nvinfo : EIATTR_EXIT_INSTR_OFFSETS
	.align		4
        /*0048*/ 	.byte	0x04, 0x1c
        /*004a*/ 	.short	(.L_181 - .L_180)


	//   ....[0]....
.L_180:
        /*004c*/ 	.word	0x00000500


	//----- nvinfo : EIATTR_CRS_STACK_SIZE
	.align		4
.L_181:
        /*0050*/ 	.byte	0x04, 0x1e
        /*0052*/ 	.short	(.L_183 - .L_182)
.L_182:
        /*0054*/ 	.word	0x00000000


	//----- nvinfo : EIATTR_CBANK_PARAM_SIZE
	.align		4
.L_183:
        /*0058*/ 	.byte	0x03, 0x19
        /*005a*/ 	.short	0x0018


	//----- nvinfo : EIATTR_PARAM_CBANK
	.align		4
        /*005c*/ 	.byte	0x04, 0x0a
        /*005e*/ 	.short	(.L_185 - .L_184)
	.align		4
.L_184:
        /*0060*/ 	.word	index@(.nv.constant0._Z14matrix_Vec_MulPdS_S_)
        /*0064*/ 	.short	0x0380
        /*0066*/ 	.short	0x0018


	//----- nvinfo : EIATTR_SW_WAR
	.align		4
.L_185:
        /*0068*/ 	.byte	0x04, 0x36
        /*006a*/ 	.short	(.L_187 - .L_186)
.L_186:
        /*006c*/ 	.word	0x00000008
.L_187:


//--------------------- .nv.info._Z9matrixSumPdS_ddS_ --------------------------
	.section	.nv.info._Z9matrixSumPdS_ddS_,"",@"SHT_CUDA_INFO"
	.sectionflags	@""
	.align	4


	//----- nvinfo : EIATTR_CUDA_API_VERSION
	.align		4
        /*0000*/ 	.byte	0x04, 0x37
        /*0002*/ 	.short	(.L_189 - .L_188)
.L_188:
        /*0004*/ 	.word	0x00000082


	//----- nvinfo : EIATTR_KPARAM_INFO
	.align		4
.L_189:
        /*0008*/ 	.byte	0x04, 0x17
        /*000a*/ 	.short	(.L_191 - .L_190)
.L_190:
        /*000c*/ 	.word	0x00000000
        /*0010*/ 	.short	0x0004
        /*0012*/ 	.short	0x0020
        /*0014*/ 	.byte	0x00, 0xf5, 0x21, 0x00


	//----- nvinfo : EIATTR_KPARAM_INFO
	.align		4
.L_191:
        /*0018*/ 	.byte	0x04, 0x17
        /*001a*/ 	.short	(.L_193 - .L_192)
.L_192:
        /*001c*/ 	.word	0x00000000
        /*0020*/ 	.short	0x0003
        /*0022*/ 	.short	0x0018
        /*0024*/ 	.byte	0x00, 0xf0, 0x21, 0x00


	//----- nvinfo : EIATTR_KPARAM_INFO
	.align		4
.L_193:
        /*0028*/ 	.byte	0x04, 0x17
        /*002a*/ 	.short	(.L_195 - .L_194)
.L_194:
        /*002c*/ 	.word	0x00000000
        /*0030*/ 	.short	0x0002
        /*0032*/ 	.short	0x0010
        /*0034*/ 	.byte	0x00, 0xf0, 0x21, 0x00


	//----- nvinfo : EIATTR_KPARAM_INFO
	.align		4
.L_195:
        /*0038*/ 	.byte	0x04, 0x17
        /*003a*/ 	.short	(.L_197 - .L_196)
.L_196:
        /*003c*/ 	.word	0x00000000
        /*0040*/ 	.short	0x0001
        /*0042*/ 	.short	0x0008
        /*0044*/ 	.byte	0x00, 0xf5, 0x21, 0x00


	//----- nvinfo : EIATTR_KPARAM_INFO
	.align		4
.L_197:
        /*0048*/ 	.byte	0x04, 0x17
        /*004a*/ 	.short	(.L_199 - .L_198)
.L_198:
        /*004c*/ 	.word	0x00000000
        /*0050*/ 	.short	0x0000
        /*0052*/ 	.short	0x0000
        /*0054*/ 	.byte	0x00, 0xf5, 0x21, 0x00


	//----- nvinfo : EIATTR_SPARSE_MMA_MASK
	.align		4
.L_199:
        /*0058*/ 	.byte	0x03, 0x50
        /*005a*/ 	.short	0x0000


	//----- nvinfo : EIATTR_MAXREG_COUNT
	.align		4
        /*005c*/ 	.byte	0x03, 0x1b
        /*005e*/ 	.short	0x00ff


	//----- nvinfo : EIATTR_MERCURY_ISA_VERSION
	.align		4
        /*0060*/ 	.byte	0x03, 0x5f
        /*0062*/ 	.short	0x0101


	//----- nvinfo : EIATTR_VRC_CTA_INIT_COUNT
	.align		4
        /*0064*/ 	.byte	0x02, 0x4a
	.zero		1
	.zero		1


	//----- nvinfo : EIATTR_EXIT_INSTR_OFFSETS
	.align		4
        /*0068*/ 	.byte	0x04, 0x1c
        /*006a*/ 	.short	(.L_201 - .L_200)


	//   ....[0]....
.L_200:
        /*006c*/ 	.word	0x000000b0


	//   ....[1]....
        /*0070*/ 	.word	0x000001a0


	//----- nvinfo : EIATTR_CBANK_PARAM_SIZE
	.align		4
.L_201:
        /*0074*/ 	.byte	0x03, 0x19
        /*0076*/ 	.short	0x0028


	//----- nvinfo : EIATTR_PARAM_CBANK
	.align		4
        /*0078*/ 	.byte	0x04, 0x0a
        /*007a*/ 	.short	(.L_203 - .L_202)
	.align		4
.L_202:
        /*007c*/ 	.word	index@(.nv.constant0._Z9matrixSumPdS_ddS_)
        /*0080*/ 	.short	0x0380
        /*0082*/ 	.short	0x0028


	//----- nvinfo : EIATTR_SW_WAR
	.align		4
.L_203:
        /*0084*/ 	.byte	0x04, 0x36
        /*0086*/ 	.short	(.L_205 - .L_204)
.L_204:
        /*0088*/ 	.word	0x00000008
.L_205:


//--------------------- .nv.info._Z9matrixMulPdS_S_ --------------------------
	.section	.nv.info._Z9matrixMulPdS_S_,"",@"SHT_CUDA_INFO"
	.sectionflags	@""
	.align	4


	//----- nvinfo : EIATTR_CUDA_API_VERSION
	.align		4
        /*0000*/ 	.byte	0x04, 0x37
        /*0002*/ 	.short	(.L_207 - .L_206)
.L_206:
        /*0004*/ 	.word	0x00000082


	//----- nvinfo : EIATTR_KPARAM_INFO
	.align		4
.L_207:
        /*0008*/ 	.byte	0x04, 0x17
        /*000a*/ 	.short	(.L_209 - .L_208)
.L_208:
        /*000c*/ 	.word	0x00000000
        /*0010*/ 	.short	0x0002
        /*0012*/ 	.short	0x0010
        /*0014*/ 	.byte	0x00, 0xf5, 0x21, 0x00


	//----- nvinfo : EIATTR_KPARAM_INFO
	.align		4
.L_209:
        /*0018*/ 	.byte	0x04, 0x17
        /*001a*/ 	.short	(.L_211 - .L_210)
.L_210:
        /*001c*/ 	.word	0x00000000
        /*0020*/ 	.short	0x0001
        /*0022*/ 	.short	0x0008
        /*0024*/ 	.byte	0x00, 0xf5, 0x21, 0x00


	//----- nvinfo : EIATTR_KPARAM_INFO
	.align		4
.L_211:
        /*0028*/ 	.byte	0x04, 0x17
        /*002a*/ 	.short	(.L_213 - .L_212)
.L_212:
        /*002c*/ 	.word	0x00000000
        /*0030*/ 	.short	0x0000
        /*0032*/ 	.short	0x0000
        /*0034*/ 	.byte	0x00, 0xf5, 0x21, 0x00


	//----- nvinfo : EIATTR_SPARSE_MMA_MASK
	.align		4
.L_213:
        /*0038*/ 	.byte	0x03, 0x50
        /*003a*/ 	.short	0x0000


	//----- nvinfo : EIATTR_MAXREG_COUNT
	.align		4
        /*003c*/ 	.byte	0x03, 0x1b
        /*003e*/ 	.short	0x00ff


	//----- nvinfo : EIATTR_MERCURY_ISA_VERSION
	.align		4
        /*0040*/ 	.byte	0x03, 0x5f
        /*0042*/ 	.short	0x0101


	//----- nvinfo : EIATTR_VRC_CTA_INIT_COUNT
	.align		4
        /*0044*/ 	.byte	0x02, 0x4a
	.zero		1
	.zero		1


	//----- nvinfo : EIATTR_EXIT_INSTR_OFFSETS
	.align		4
        /*0048*/ 	.byte	0x04, 0x1c
        /*004a*/ 	.short	(.L_215 - .L_214)


	//   ....[0]....
.L_214:
        /*004c*/ 	.word	0x00000590


	//----- nvinfo : EIATTR_CRS_STACK_SIZE
	.align		4
.L_215:
        /*0050*/ 	.byte	0x04, 0x1e
        /*0052*/ 	.short	(.L_217 - .L_216)
.L_216:
        /*0054*/ 	.word	0x00000000


	//----- nvinfo : EIATTR_CBANK_PARAM_SIZE
	.align		4
.L_217:
        /*0058*/ 	.byte	0x03, 0x19
        /*005a*/ 	.short	0x0018


	//----- nvinfo : EIATTR_PARAM_CBANK
	.align		4
        /*005c*/ 	.byte	0x04, 0x0a
        /*005e*/ 	.short	(.L_219 - .L_218)
	.align		4
.L_218:
        /*0060*/ 	.word	index@(.nv.constant0._Z9matrixMulPdS_S_)
        /*0064*/ 	.short	0x0380
        /*0066*/ 	.short	0x0018


	//----- nvinfo : EIATTR_SW_WAR
	.align		4
.L_219:
        /*0068*/ 	.byte	0x04, 0x36
        /*006a*/ 	.short	(.L_221 - .L_220)
.L_220:
        /*006c*/ 	.word	0x00000008
.L_221:


//--------------------- .nv.callgraph             --------------------------
	.section	.nv.callgraph,"",@"SHT_CUDA_CALLGRAPH"
	.align	4
	.sectionentsize	8
	.align		4
        /*0000*/ 	.word	0x00000000
	.align		4
        /*0004*/ 	.word	0xffffffff
	.align		4
        /*0008*/ 	.word	0x00000000
	.align		4
        /*000c*/ 	.word	0xfffffffe
	.align		4
        /*0010*/ 	.word	0x00000000
	.align		4
        /*0014*/ 	.word	0xfffffffd
	.align		4
        /*0018*/ 	.word	0x00000000
	.align		4
        /*001c*/ 	.word	0xfffffffc


//--------------------- .text._Z8set_zeroPdS_ii   --------------------------
	.section	.text._Z8set_zeroPdS_ii,"ax",@progbits
	.align	128
        .global         _Z8set_zeroPdS_ii
        .type           _Z8set_zeroPdS_ii,@function
        .size           _Z8set_zeroPdS_ii,(.L_x_37 - _Z8set_zeroPdS_ii)
        .other          _Z8set_zeroPdS_ii,@"STO_CUDA_ENTRY STV_DEFAULT"
_Z8set_zeroPdS_ii:
.text._Z8set_zeroPdS_ii:
[----:B------:R-:W-:Y:S01]  /*0000*/  LDC R1, c[0x0][0x37c] ;  /* 0x0000df00ff017b82 */ /* 0x000fe20000000800 */
[----:B------:R-:W0:Y:S07]  /*0010*/  S2R R3, SR_TID.X ;  /* 0x0000000000037919 */ /* 0x000e2e0000002100 */
[----:B------:R-:W0:Y:S01]  /*0020*/  LDC R0, c[0x0][0x360] ;  /* 0x0000d800ff007b82 */ /* 0x000e220000000800 */
[----:B------:R-:W1:Y:S07]  /*0030*/  S2R R5, SR_TID.Y ;  /* 0x0000000000057919 */ /* 0x000e6e0000002200 */
[----:B------:R-:W0:Y:S08]  /*0040*/  S2UR UR4, SR_CTAID.X ;  /* 0x00000000000479c3 */ /* 0x000e300000002500 */
[----:B------:R-:W1:Y:S08]  /*0050*/  S2UR UR5, SR_CTAID.Y ;  /* 0x00000000000579c3 */ /* 0x000e700000002600 */
[----:B------:R-:W1:Y:S08]  /*0060*/  LDC R2, c[0x0][0x364] ;  /* 0x0000d900ff027b82 */ /* 0x000e700000000800 */
[----:B------:R-:W2:Y:S01]  /*0070*/  LDC.64 R6, c[0x0][0x390] ;  /* 0x0000e400ff067b82 */ /* 0x000ea20000000a00 */
[----:B0-----:R-:W-:-:S02]  /*0080*/  IMAD R0, R0, UR4, R3 ;  /* 0x0000000400007c24 */ /* 0x001fc4000f8e0203 */
[----:B-1----:R-:W-:-:S05]  /*0090*/  IMAD R2, R2, UR5, R5 ;  /* 0x0000000502027c24 */ /* 0x002fca000f8e0205 */
[C---:B------:R-:W-:Y:S02]  /*00a0*/  VIMNMX R3, PT, PT, R0.reuse, R2, !PT ;  /* 0x0000000200037248 */ /* 0x040fe40007fe0100 */
[----:B--2---:R-:W-:-:S04]  /*00b0*/  ISETP.NE.AND P0, PT, R0, R7, PT ;  /* 0x000000070000720c */ /* 0x004fc80003f05270 */
[----:B------:R-:W-:-:S04]  /*00c0*/  ISETP.GE.OR P0, PT, R3, R6, !P0 ;  /* 0x000000060300720c */ /* 0x000fc80004706670 */
[----:B------:R-:W-:-:S13]  /*00d0*/  ISETP.NE.OR P0, PT, R2, R7, P0 ;  /* 0x000000070200720c */ /* 0x000fda0000705670 */
[----:B------:R-:W-:Y:S05]  /*00e0*/  @P0 EXIT ;  /* 0x000000000000094d */ /* 0x000fea0003800000 */
[----:B------:R-:W0:Y:S01]  /*00f0*/  LDC.64 R2, c[0x0][0x380] ;  /* 0x0000e000ff027b82 */ /* 0x000e220000000a00 */
[----:B------:R-:W1:Y:S01]  /*0100*/  LDCU.64 UR4, c[0x0][0x358] ;  /* 0x00006b00ff0477ac */ /* 0x000e620008000a00 */
[----:B------:R-:W-:-:S04]  /*0110*/  IMAD R5, R0, R6, R7 ;  /* 0x0000000600057224 */ /* 0x000fc800078e0207 */
[----:B0-----:R-:W-:-:S05]  /*0120*/  IMAD.WIDE R2, R5, 0x8, R2 ;  /* 0x0000000805027825 */ /* 0x001fca00078e0202 */
[----:B-1----:R-:W-:Y:S01]  /*0130*/  STG.E.64 desc[UR4][R2.64], RZ ;  /* 0x000000ff02007986 */ /* 0x002fe2000c101b04 */
[----:B------:R-:W-:Y:S05]  /*0140*/  EXIT ;  /* 0x000000000000794d */ /* 0x000fea0003800000 */
.L_x_0:
[----:B------:R-:W-:-:S00]  /*0150*/  BRA `(.L_x_0) ;  /* 0xfffffffc00fc7947 */ /* 0x000fc0000383ffff */
[----:B------:R-:W-:-:S00]  /*0160*/  NOP ;  /* 0x0000000000007918 */ /* 0x000fc00000000000 */
        /* <DEDUP_REMOVED lines=9> */
.L_x_37:


//--------------------- .text._Z11gaussjordanPdS_ii --------------------------
	.section	.text._Z11gaussjordanPdS_ii,"ax",@progbits
	.align	128
        .global         _Z11gaussjordanPdS_ii
        .type           _Z11gaussjordanPdS_ii,@function
        .size           _Z11gaussjordanPdS_ii,(.L_x_38 - _Z11gaussjordanPdS_ii)
        .other          _Z11gaussjordanPdS_ii,@"STO_CUDA_ENTRY STV_DEFAULT"
_Z11gaussjordanPdS_ii:
.text._Z11gaussjordanPdS_ii:
        /* <DEDUP_REMOVED lines=12> */
[----:B------:R-:W-:-:S13]  /*00c0*/  ISETP.GE.OR P0, PT, R3, R4, !P0 ;  /* 0x000000040300720c */ /* 0x000fda0004706670 */
[----:B------:R-:W-:Y:S05]  /*00d0*/  @P0 EXIT ;  /* 0x000000000000094d */ /* 0x000fea0003800000 */
[----:B------:R-:W0:Y:S01]  /*00e0*/  LDC.64 R12, c[0x0][0x388] ;  /* 0x0000e200ff0c7b82 */ /* 0x000e220000000a00 */
[----:B------:R-:W1:Y:S01]  /*00f0*/  LDCU.64 UR4, c[0x0][0x358] ;  /* 0x00006b00ff0477ac */ /* 0x000e620008000a00 */
[-CC-:B------:R-:W-:Y:S02]  /*0100*/  IMAD R19, R5, R4.reuse, R17.reuse ;  /* 0x0000000405137224 */ /* 0x180fe400078e0211 */
[CC--:B------:R-:W-:Y:S02]  /*0110*/  IMAD R21, R0.reuse, R4.reuse, R17 ;  /* 0x0000000400157224 */ /* 0x0c0fe400078e0211 */
[----:B------:R-:W-:Y:S02]  /*0120*/  IMAD R9, R0, R4, R5 ;  /* 0x0000000400097224 */ /* 0x000fe400078e0205 */
[----:B------:R-:W2:Y:S01]  /*0130*/  LDC.64 R2, c[0x0][0x380] ;  /* 0x0000e000ff027b82 */ /* 0x000ea20000000a00 */
[----:B0-----:R-:W-:-:S04]  /*0140*/  IMAD.WIDE R6, R19, 0x8, R12 ;  /* 0x0000000813067825 */ /* 0x001fc800078e020c */
[----:B------:R-:W-:Y:S02]  /*0150*/  IMAD.WIDE R12, R21, 0x8, R12 ;  /* 0x00000008150c7825 */ /* 0x000fe400078e020c */
[----:B-1----:R-:W3:Y:S02]  /*0160*/  LDG.E.64 R6, desc[UR4][R6.64] ;  /* 0x0000000406067981 */ /* 0x002ee4000c1e1b00 */
[----:B--2---:R-:W-:Y:S02]  /*0170*/  IMAD.WIDE R8, R9, 0x8, R2 ;  /* 0x0000000809087825 */ /* 0x004fe400078e0202 */
[----:B------:R-:W3:Y:S04]  /*0180*/  LDG.E.64 R14, desc[UR4][R12.64] ;  /* 0x000000040c0e7981 */ /* 0x000ee8000c1e1b00 */
[----:B------:R-:W3:Y:S01]  /*0190*/  LDG.E.64 R10, desc[UR4][R8.64] ;  /* 0x00000004080a7981 */ /* 0x000ee2000c1e1b00 */
[----:B------:R-:W-:Y:S01]  /*01a0*/  ISETP.NE.AND P0, PT, R17, R5, PT ;  /* 0x000000051100720c */ /* 0x000fe20003f05270 */
[----:B---3--:R-:W-:-:S07]  /*01b0*/  DFMA R10, -R6, R10, R14 ;  /* 0x0000000a060a722b */ /* 0x008fce000000010e */
[----:B------:R0:W-:Y:S05]  /*01c0*/  STG.E.64 desc[UR4][R12.64], R10 ;  /* 0x0000000a0c007986 */ /* 0x0001ea000c101b04 */
[----:B------:R-:W-:Y:S05]  /*01d0*/  @!P0 EXIT ;  /* 0x000000000000894d */ /* 0x000fea0003800000 */
[--C-:B------:R-:W-:Y:S01]  /*01e0*/  IMAD.WIDE R4, R19, 0x8, R2.reuse ;  /* 0x0000000813047825 */ /* 0x100fe200078e0202 */
[----:B------:R-:W2:Y:S03]  /*01f0*/  LDG.E.64 R8, desc[UR4][R8.64] ;  /* 0x0000000408087981 */ /* 0x000ea6000c1e1b00 */
[----:B------:R-:W-:Y:S02]  /*0200*/  IMAD.WIDE R2, R21, 0x8, R2 ;  /* 0x0000000815027825 */ /* 0x000fe400078e0202 */
[----:B------:R-:W2:Y:S04]  /*0210*/  LDG.E.64 R4, desc[UR4][R4.64] ;  /* 0x0000000404047981 */ /* 0x000ea8000c1e1b00 */
[----:B------:R-:W2:Y:S02]  /*0220*/  LDG.E.64 R6, desc[UR4][R2.64] ;  /* 0x0000000402067981 */ /* 0x000ea4000c1e1b00 */
[----:B--2---:R-:W-:-:S07]  /*0230*/  DFMA R6, -R4, R8, R6 ;  /* 0x000000080406722b */ /* 0x004fce0000000106 */
[----:B------:R-:W-:Y:S01]  /*0240*/  STG.E.64 desc[UR4][R2.64], R6 ;  /* 0x0000000602007986 */ /* 0x000fe2000c101b04 */
[----:B------:R-:W-:Y:S05]  /*0250*/  EXIT ;  /* 0x000000000000794d */ /* 0x000fea0003800000 */
.L_x_1:
        /* <DEDUP_REMOVED lines=10> */
.L_x_38:


//--------------------- .text._Z14diag_normalizePdS_ii --------------------------
	.section	.text._Z14diag_normalizePdS_ii,"ax",@progbits
	.align	128
        .global         _Z14diag_normalizePdS_ii
        .type           _Z14diag_normalizePdS_ii,@function
        .size           _Z14diag_normalizePdS_ii,(.L_x_35 - _Z14diag_normalizePdS_ii)
        .other          _Z14diag_normalizePdS_ii,@"STO_CUDA_ENTRY STV_DEFAULT"
_Z14diag_normalizePdS_ii:
.text._Z14diag_normalizePdS_ii:
[----:B------:R-:W-:Y:S01]  /*0000*/  LDC R1, c[0x0][0x37c] ;  /* 0x0000df00ff017b82 */ /* 0x000fe20000000800 */
[----:B------:R-:W0:Y:S07]  /*0010*/  S2R R3, SR_TID.X ;  /* 0x0000000000037919 */ /* 0x000e2e0000002100 */
[----:B------:R-:W0:Y:S01]  /*0020*/  S2UR UR4, SR_CTAID.X ;  /* 0x00000000000479c3 */ /* 0x000e220000002500 */
[----:B------:R-:W1:Y:S01]  /*0030*/  LDCU UR6, c[0x0][0x390] ;  /* 0x00007200ff0677ac */ /* 0x000e620008000800 */
[----:B------:R-:W2:Y:S06]  /*0040*/  S2R R5, SR_TID.Y ;  /* 0x0000000000057919 */ /* 0x000eac0000002200 */
[----:B------:R-:W0:Y:S08]  /*0050*/  LDC R0, c[0x0][0x360] ;  /* 0x0000d800ff007b82 */ /* 0x000e300000000800 */
[----:B------:R-:W2:Y:S08]  /*0060*/  S2UR UR5, SR_CTAID.Y ;  /* 0x00000000000579c3 */ /* 0x000eb00000002600 */
[----:B------:R-:W2:Y:S01]  /*0070*/  LDC R2, c[0x0][0x364] ;  /* 0x0000d900ff027b82 */ /* 0x000ea20000000800 */
[----:B0-----:R-:W-:-:S02]  /*0080*/  IMAD R0, R0, UR4, R3 ;  /* 0x0000000400007c24 */ /* 0x001fc4000f8e0203 */
[----:B--2---:R-:W-:-:S05]  /*0090*/  IMAD R3, R2, UR5, R5 ;  /* 0x0000000502037c24 */ /* 0x004fca000f8e0205 */
[----:B------:R-:W-:-:S04]  /*00a0*/  VIMNMX R2, PT, PT, R0, R3, !PT ;  /* 0x0000000300027248 */ /* 0x000fc80007fe0100 */
[----:B-1----:R-:W-:-:S13]  /*00b0*/  ISETP.GE.AND P0, PT, R2, UR6, PT ;  /* 0x0000000602007c0c */ /* 0x002fda000bf06270 */
[----:B------:R-:W-:Y:S05]  /*00c0*/  @P0 EXIT ;  /* 0x000000000000094d */ /* 0x000fea0003800000 */
[----:B------:R-:W0:Y:S02]  /*00d0*/  LDC R5, c[0x0][0x394] ;  /* 0x0000e500ff057b82 */ /* 0x000e240000000800 */
[----:B0-----:R-:W-:-:S04]  /*00e0*/  ISETP.NE.AND P0, PT, R0, R5, PT ;  /* 0x000000050000720c */ /* 0x001fc80003f05270 */
[----:B------:R-:W-:-:S13]  /*00f0*/  ISETP.NE.OR P0, PT, R0, R3, P0 ;  /* 0x000000030000720c */ /* 0x000fda0000705670 */
[----:B------:R-:W-:Y:S05]  /*0100*/  @P0 EXIT ;  /* 0x000000000000094d */ /* 0x000fea0003800000 */
[----:B------:R-:W0:Y:S01]  /*0110*/  LDC.64 R8, c[0x0][0x380] ;  /* 0x0000e000ff087b82 */ /* 0x000e220000000a00 */
[----:B------:R-:W1:Y:S01]  /*0120*/  LDCU.64 UR4, c[0x0][0x358] ;  /* 0x00006b00ff0477ac */ /* 0x000e620008000a00 */
[----:B------:R-:W-:-:S06]  /*0130*/  IMAD R4, R5, UR6, R5 ;  /* 0x0000000605047c24 */ /* 0x000fcc000f8e0205 */
[----:B------:R-:W2:Y:S01]  /*0140*/  LDC.64 R6, c[0x0][0x388] ;  /* 0x0000e200ff067b82 */ /* 0x000ea20000000a00 */
[----:B0-----:R-:W-:-:S06]  /*0150*/  IMAD.WIDE R8, R4, 0x8, R8 ;  /* 0x0000000804087825 */ /* 0x001fcc00078e0208 */
[----:B-1----:R-:W3:Y:S01]  /*0160*/  LDG.E.64 R8, desc[UR4][R8.64] ;  /* 0x0000000408087981 */ /* 0x002ee2000c1e1b00 */
[----:B--2---:R-:W-:-:S05]  /*0170*/  IMAD.WIDE.U32 R6, R4, 0x8, R6 ;  /* 0x0000000804067825 */ /* 0x004fca00078e0006 */
[----:B------:R-:W2:Y:S01]  /*0180*/  LDG.E.64 R10, desc[UR4][R6.64] ;  /* 0x00000004060a7981 */ /* 0x000ea2000c1e1b00 */
[----:B------:R-:W-:Y:S01]  /*0190*/  IMAD.MOV.U32 R2, RZ, RZ, 0x1 ;  /* 0x00000001ff027424 */ /* 0x000fe200078e00ff */
[----:B---3--:R-:W0:Y:S01]  /*01a0*/  MUFU.RCP64H R3, R9 ;  /* 0x0000000900037308 */ /* 0x008e220000001800 */
[----:B--2---:R-:W-:-:S04]  /*01b0*/  FSETP.GEU.AND P1, PT, |R11|, 6.5827683646048100446e-37, PT ;  /* 0x036000000b00780b */ /* 0x004fc80003f2e200 */
[----:B0-----:R-:W-:-:S08]  /*01c0*/  DFMA R12, -R8, R2, 1 ;  /* 0x3ff00000080c742b */ /* 0x001fd00000000102 */
[----:B------:R-:W-:-:S08]  /*01d0*/  DFMA R12, R12, R12, R12 ;  /* 0x0000000c0c0c722b */ /* 0x000fd0000000000c */
[----:B------:R-:W-:-:S08]  /*01e0*/  DFMA R12, R2, R12, R2 ;  /* 0x0000000c020c722b */ /* 0x000fd00000000002 */
[----:B------:R-:W-:-:S08]  /*01f0*/  DFMA R2, -R8, R12, 1 ;  /* 0x3ff000000802742b */ /* 0x000fd0000000010c */
[----:B------:R-:W-:-:S08]  /*0200*/  DFMA R2, R12, R2, R12 ;  /* 0x000000020c02722b */ /* 0x000fd0000000000c */
[----:B------:R-:W-:-:S08]  /*0210*/  DMUL R12, R10, R2 ;  /* 0x000000020a0c7228 */ /* 0x000fd00000000000 */
[----:B------:R-:W-:-:S08]  /*0220*/  DFMA R14, -R8, R12, R10 ;  /* 0x0000000c080e722b */ /* 0x000fd0000000010a */
[----:B------:R-:W-:-:S10]  /*0230*/  DFMA R2, R2, R14, R12 ;  /* 0x0000000e0202722b */ /* 0x000fd4000000000c */
[----:B------:R-:W-:-:S05]  /*0240*/  FFMA R0, RZ, R9, R3 ;  /* 0x00000009ff007223 */ /* 0x000fca0000000003 */
[----:B------:R-:W-:-:S13]  /*0250*/  FSETP.GT.AND P0, PT, |R0|, 1.469367938527859385e-39, PT ;  /* 0x001000000000780b */ /* 0x000fda0003f04200 */
[----:B------:R-:W-:Y:S05]  /*0260*/  @P0 BRA P1, `(.L_x_2) ;  /* 0x00000000001c0947 */ /* 0x000fea0000800000 */
[----:B------:R-:W-:Y:S01]  /*0270*/  IMAD.MOV.U32 R17, RZ, RZ, R11 ;  /* 0x000000ffff117224 */ /* 0x000fe200078e000b */
[----:B------:R-:W-:Y:S01]  /*0280*/  MOV R0, 0x2c0 ;  /* 0x000002c000007802 */ /* 0x000fe20000000f00 */
[----:B------:R-:W-:Y:S02]  /*0290*/  IMAD.MOV.U32 R16, RZ, RZ, R10 ;  /* 0x000000ffff107224 */ /* 0x000fe400078e000a */
[----:B------:R-:W-:-:S07]  /*02a0*/  IMAD.MOV.U32 R11, RZ, RZ, R9 ;  /* 0x000000ffff0b7224 */ /* 0x000fce00078e0009 */
[----:B------:R-:W-:Y:S05]  /*02b0*/  CALL.REL.NOINC `($__internal_0_$__cuda_sm20_div_rn_f64_full) ;  /* 0x0000000000747944 */ /* 0x000fea0003c00000 */
[----:B------:R-:W-:Y:S02]  /*02c0*/  IMAD.MOV.U32 R2, RZ, RZ, R16 ;  /* 0x000000ffff027224 */ /* 0x000fe400078e0010 */
[----:B------:R-:W-:-:S07]  /*02d0*/  IMAD.MOV.U32 R3, RZ, RZ, R17 ;  /* 0x000000ffff037224 */ /* 0x000fce00078e0011 */
.L_x_2:
[----:B------:R-:W0:Y:S01]  /*02e0*/  LDC.64 R8, c[0x0][0x380] ;  /* 0x0000e000ff087b82 */ /* 0x000e220000000a00 */
[----:B------:R1:W-:Y:S01]  /*02f0*/  STG.E.64 desc[UR4][R6.64], R2 ;  /* 0x0000000206007986 */ /* 0x0003e2000c101b04 */
[----:B0-----:R-:W-:-:S05]  /*0300*/  IMAD.WIDE.U32 R4, R4, 0x8, R8 ;  /* 0x0000000804047825 */ /* 0x001fca00078e0008 */
[----:B------:R-:W2:Y:S01]  /*0310*/  LDG.E.64 R8, desc[UR4][R4.64] ;  /* 0x0000000404087981 */ /* 0x000ea2000c1e1b00 */
[----:B------:R-:W-:Y:S01]  /*0320*/  IMAD.MOV.U32 R10, RZ, RZ, 0x1 ;  /* 0x00000001ff0a7424 */ /* 0x000fe200078e00ff */
[----:B--2---:R-:W0:Y:S01]  /*0330*/  MUFU.RCP64H R11, R9 ;  /* 0x00000009000b7308 */ /* 0x004e220000001800 */
[----:B------:R-:W-:-:S04]  /*0340*/  FSETP.GEU.AND P1, PT, |R9|, 6.5827683646048100446e-37, PT ;  /* 0x036000000900780b */ /* 0x000fc80003f2e200 */
[----:B0-----:R-:W-:-:S08]  /*0350*/  DFMA R12, -R8, R10, 1 ;  /* 0x3ff00000080c742b */ /* 0x001fd0000000010a */
[----:B------:R-:W-:-:S08]  /*0360*/  DFMA R12, R12, R12, R12 ;  /* 0x0000000c0c0c722b */ /* 0x000fd0000000000c */
[----:B------:R-:W-:-:S08]  /*0370*/  DFMA R12, R10, R12, R10 ;  /* 0x0000000c0a0c722b */ /* 0x000fd0000000000a */
[----:B------:R-:W-:-:S08]  /*0380*/  DFMA R10, -R8, R12, 1 ;  /* 0x3ff00000080a742b */ /* 0x000fd0000000010c */
[----:B------:R-:W-:-:S08]  /*0390*/  DFMA R10, R12, R10, R12 ;  /* 0x0000000a0c0a722b */ /* 0x000fd0000000000c */
[----:B------:R-:W-:-:S08]  /*03a0*/  DMUL R12, R8, R10 ;  /* 0x0000000a080c7228 */ /* 0x000fd00000000000 */
[----:B------:R-:W-:-:S08]  /*03b0*/  DFMA R14, -R8, R12, R8 ;  /* 0x0000000c080e722b */ /* 0x000fd00000000108 */
[----:B-1----:R-:W-:-:S10]  /*03c0*/  DFMA R2, R10, R14, R12 ;  /* 0x0000000e0a02722b */ /* 0x002fd4000000000c */
[----:B------:R-:W-:-:S05]  /*03d0*/  FFMA R0, RZ, R9, R3 ;  /* 0x00000009ff007223 */ /* 0x000fca0000000003 */
[----:B------:R-:W-:-:S13]  /*03e0*/  FSETP.GT.AND P0, PT, |R0|, 1.469367938527859385e-39, PT ;  /* 0x001000000000780b */ /* 0x000fda0003f04200 */
[----:B------:R-:W-:Y:S05]  /*03f0*/  @P0 BRA P1, `(.L_x_3) ;  /* 0x00000000001c0947 */ /* 0x000fea0000800000 */
[----:B------:R-:W-:Y:S01]  /*0400*/  IMAD.MOV.U32 R16, RZ, RZ, R8 ;  /* 0x000000ffff107224 */ /* 0x000fe200078e0008 */
[----:B------:R-:W-:Y:S01]  /*0410*/  MOV R0, 0x450 ;  /* 0x0000045000007802 */ /* 0x000fe20000000f00 */
[--C-:B------:R-:W-:Y:S02]  /*0420*/  IMAD.MOV.U32 R17, RZ, RZ, R9.reuse ;  /* 0x000000ffff117224 */ /* 0x100fe400078e0009 */
[----:B------:R-:W-:-:S07]  /*0430*/  IMAD.MOV.U32 R11, RZ, RZ, R9 ;  /* 0x000000ffff0b7224 */ /* 0x000fce00078e0009 */
[----:B------:R-:W-:Y:S05]  /*0440*/  CALL.REL.NOINC `($__internal_0_$__cuda_sm20_div_rn_f64_full) ;  /* 0x0000000000107944 */ /* 0x000fea0003c00000 */
[----:B------:R-:W-:Y:S02]  /*0450*/  IMAD.MOV.U32 R2, RZ, RZ, R16 ;  /* 0x000000ffff027224 */ /* 0x000fe400078e0010 */
[----:B------:R-:W-:-:S07]  /*0460*/  IMAD.MOV.U32 R3, RZ, RZ, R17 ;  /* 0x000000ffff037224 */ /* 0x000fce00078e0011 */
.L_x_3:
[----:B------:R-:W-:Y:S01]  /*0470*/  STG.E.64 desc[UR4][R4.64], R2 ;  /* 0x0000000204007986 */ /* 0x000fe2000c101b04 */
[----:B------:R-:W-:Y:S05]  /*0480*/  EXIT ;  /* 0x000000000000794d */ /* 0x000fea0003800000 */
        .weak           $__internal_0_$__cuda_sm20_div_rn_f64_full
        .type           $__internal_0_$__cuda_sm20_div_rn_f64_full,@function
        .size           $__internal_0_$__cuda_sm20_div_rn_f64_full,(.L_x_35 - $__internal_0_$__cuda_sm20_div_rn_f64_full)
$__internal_0_$__cuda_sm20_div_rn_f64_full:
[C---:B------:R-:W-:Y:S01]  /*0490*/  FSETP.GEU.AND P0, PT, |R11|.reuse, 1.469367938527859385e-39, PT ;  /* 0x001000000b00780b */ /* 0x040fe20003f0e200 */
[--C-:B------:R-:W-:Y:S01]  /*04a0*/  IMAD.MOV.U32 R10, RZ, RZ, R8.reuse ;  /* 0x000000ffff0a7224 */ /* 0x100fe200078e0008 */
[C---:B------:R-:W-:Y:S01]  /*04b0*/  LOP3.LUT R12, R11.reuse, 0x800fffff, RZ, 0xc0, !PT ;  /* 0x800fffff0b0c7812 */ /* 0x040fe200078ec0ff */
[----:B------:R-:W-:Y:S01]  /*04c0*/  IMAD.MOV.U32 R14, RZ, RZ, 0x1 ;  /* 0x00000001ff0e7424 */ /* 0x000fe200078e00ff */
[----:B------:R-:W-:Y:S01]  /*04d0*/  LOP3.LUT R19, R11, 0x7ff00000, RZ, 0xc0, !PT ;  /* 0x7ff000000b137812 */ /* 0x000fe200078ec0ff */
[----:B------:R-:W-:Y:S01]  /*04e0*/  IMAD.MOV.U32 R9, RZ, RZ, R17 ;  /* 0x000000ffff097224 */ /* 0x000fe200078e0011 */
[----:B------:R-:W-:Y:S01]  /*04f0*/  LOP3.LUT R13, R12, 0x3ff00000, RZ, 0xfc, !PT ;  /* 0x3ff000000c0d7812 */ /* 0x000fe200078efcff */
[----:B------:R-:W-:Y:S02]  /*0500*/  IMAD.MOV.U32 R12, RZ, RZ, R8 ;  /* 0x000000ffff0c7224 */ /* 0x000fe400078e0008 */
[----:B------:R-:W-:Y:S01]  /*0510*/  IMAD.MOV.U32 R21, RZ, RZ, 0x1ca00000 ;  /* 0x1ca00000ff157424 */ /* 0x000fe200078e00ff */
[----:B------:R-:W-:Y:S01]  /*0520*/  LOP3.LUT R20, R9, 0x7ff00000, RZ, 0xc0, !PT ;  /* 0x7ff0000009147812 */ /* 0x000fe200078ec0ff */
[----:B------:R-:W-:-:S02]  /*0530*/  IMAD.MOV.U32 R8, RZ, RZ, R16 ;  /* 0x000000ffff087224 */ /* 0x000fc400078e0010 */
[----:B------:R-:W-:Y:S01]  /*0540*/  @!P0 DMUL R12, R10, 8.98846567431157953865e+307 ;  /* 0x7fe000000a0c8828 */ /* 0x000fe20000000000 */
[----:B------:R-:W-:Y:S01]  /*0550*/  ISETP.GE.U32.AND P1, PT, R20, R19, PT ;  /* 0x000000131400720c */ /* 0x000fe20003f26070 */
[----:B------:R-:W-:-:S04]  /*0560*/  IMAD.MOV.U32 R22, RZ, RZ, R20 ;  /* 0x000000ffff167224 */ /* 0x000fc800078e0014 */
[----:B------:R-:W0:Y:S02]  /*0570*/  MUFU.RCP64H R15, R13 ;  /* 0x0000000d000f7308 */ /* 0x000e240000001800 */
[----:B0-----:R-:W-:-:S08]  /*0580*/  DFMA R2, R14, -R12, 1 ;  /* 0x3ff000000e02742b */ /* 0x001fd0000000080c */
[----:B------:R-:W-:-:S08]  /*0590*/  DFMA R2, R2, R2, R2 ;  /* 0x000000020202722b */ /* 0x000fd00000000002 */
[----:B------:R-:W-:Y:S01]  /*05a0*/  DFMA R14, R14, R2, R14 ;  /* 0x000000020e0e722b */ /* 0x000fe2000000000e */
[----:B------:R-:W-:Y:S01]  /*05b0*/  SEL R3, R21, 0x63400000, !P1 ;  /* 0x6340000015037807 */ /* 0x000fe20004800000 */
[----:B------:R-:W-:Y:S01]  /*05c0*/  IMAD.MOV.U32 R2, RZ, RZ, R8 ;  /* 0x000000ffff027224 */ /* 0x000fe200078e0008 */
[----:B------:R-:W-:Y:S02]  /*05d0*/  FSETP.GEU.AND P1, PT, |R9|, 1.469367938527859385e-39, PT ;  /* 0x001000000900780b */ /* 0x000fe40003f2e200 */
[----:B------:R-:W-:-:S03]  /*05e0*/  LOP3.LUT R3, R3, 0x800fffff, R9, 0xf8, !PT ;  /* 0x800fffff03037812 */ /* 0x000fc600078ef809 */
[----:B------:R-:W-:-:S08]  /*05f0*/  DFMA R16, R14, -R12, 1 ;  /* 0x3ff000000e10742b */ /* 0x000fd0000000080c */
[----:B------:R-:W-:Y:S01]  /*0600*/  DFMA R14, R14, R16, R14 ;  /* 0x000000100e0e722b */ /* 0x000fe2000000000e */
[----:B------:R-:W-:Y:S10]  /*0610*/  @P1 BRA `(.L_x_4) ;  /* 0x0000000000201947 */ /* 0x000ff40003800000 */
[----:B------:R-:W-:Y:S01]  /*0620*/  LOP3.LUT R17, R11, 0x7ff00000, RZ, 0xc0, !PT ;  /* 0x7ff000000b117812 */ /* 0x000fe200078ec0ff */
[----:B------:R-:W-:-:S03]  /*0630*/  IMAD.MOV.U32 R16, RZ, RZ, RZ ;  /* 0x000000ffff107224 */ /* 0x000fc600078e00ff */
[----:B------:R-:W-:-:S04]  /*0640*/  ISETP.GE.U32.AND P1, PT, R20, R17, PT ;  /* 0x000000111400720c */ /* 0x000fc80003f26070 */
[----:B------:R-:W-:-:S04]  /*0650*/  SEL R17, R21, 0x63400000, !P1 ;  /* 0x6340000015117807 */ /* 0x000fc80004800000 */
[----:B------:R-:W-:-:S04]  /*0660*/  LOP3.LUT R17, R17, 0x80000000, R9, 0xf8, !PT ;  /* 0x8000000011117812 */ /* 0x000fc800078ef809 */
[----:B------:R-:W-:-:S06]  /*0670*/  LOP3.LUT R17, R17, 0x100000, RZ, 0xfc, !PT ;  /* 0x0010000011117812 */ /* 0x000fcc00078efcff */
[----:B------:R-:W-:-:S10]  /*0680*/  DFMA R2, R2, 2, -R16 ;  /* 0x400000000202782b */ /* 0x000fd40000000810 */
[----:B------:R-:W-:-:S07]  /*0690*/  LOP3.LUT R22, R3, 0x7ff00000, RZ, 0xc0, !PT ;  /* 0x7ff0000003167812 */ /* 0x000fce00078ec0ff */
.L_x_4:
[----:B------:R-:W-:Y:S01]  /*06a0*/  IMAD.MOV.U32 R23, RZ, RZ, R19 ;  /* 0x000000ffff177224 */ /* 0x000fe200078e0013 */
[----:B------:R-:W-:Y:S01]  /*06b0*/  @!P0 LOP3.LUT R23, R13, 0x7ff00000, RZ, 0xc0, !PT ;  /* 0x7ff000000d178812 */ /* 0x000fe200078ec0ff */
[----:B------:R-:W-:Y:S01]  /*06c0*/  VIADD R24, R22, 0xffffffff ;  /* 0xffffffff16187836 */ /* 0x000fe20000000000 */
[----:B------:R-:W-:-:S03]  /*06d0*/  DMUL R16, R14, R2 ;  /* 0x000000020e107228 */ /* 0x000fc60000000000 */
[----:B------:R-:W-:Y:S01]  /*06e0*/  VIADD R25, R23, 0xffffffff ;  /* 0xffffffff17197836 */ /* 0x000fe20000000000 */
[----:B------:R-:W-:-:S04]  /*06f0*/  ISETP.GT.U32.AND P0, PT, R24, 0x7feffffe, PT ;  /* 0x7feffffe1800780c */ /* 0x000fc80003f04070 */
[----:B------:R-:W-:Y:S01]  /*0700*/  ISETP.GT.U32.OR P0, PT, R25, 0x7feffffe, P0 ;  /* 0x7feffffe1900780c */ /* 0x000fe20000704470 */
[----:B------:R-:W-:-:S08]  /*0710*/  DFMA R18, R16, -R12, R2 ;  /* 0x8000000c1012722b */ /* 0x000fd00000000002 */
[----:B------:R-:W-:-:S04]  /*0720*/  DFMA R14, R14, R18, R16 ;  /* 0x000000120e0e722b */ /* 0x000fc80000000010 */
[----:B------:R-:W-:Y:S07]  /*0730*/  @P0 BRA `(.L_x_5) ;  /* 0x00000000006c0947 */ /* 0x000fee0003800000 */
[----:B------:R-:W-:Y:S01]  /*0740*/  LOP3.LUT R9, R11, 0x7ff00000, RZ, 0xc0, !PT ;  /* 0x7ff000000b097812 */ /* 0x000fe200078ec0ff */
[----:B------:R-:W-:-:S03]  /*0750*/  IMAD.MOV.U32 R18, RZ, RZ, RZ ;  /* 0x000000ffff127224 */ /* 0x000fc600078e00ff */
[CC--:B------:R-:W-:Y:S02]  /*0760*/  VIADDMNMX R8, R20.reuse, -R9.reuse, 0xb9600000, !PT ;  /* 0xb960000014087446 */ /* 0x0c0fe40007800909 */
[----:B------:R-:W-:Y:S02]  /*0770*/  ISETP.GE.U32.AND P0, PT, R20, R9, PT ;  /* 0x000000091400720c */ /* 0x000fe40003f06070 */
[----:B------:R-:W-:Y:S02]  /*0780*/  VIMNMX R8, PT, PT, R8, 0x46a00000, PT ;  /* 0x46a0000008087848 */ /* 0x000fe40003fe0100 */
[----:B------:R-:W-:-:S05]  /*0790*/  SEL R21, R21, 0x63400000, !P0 ;  /* 0x6340000015157807 */ /* 0x000fca0004000000 */
[----:B------:R-:W-:-:S04]  /*07a0*/  IMAD.IADD R8, R8, 0x1, -R21 ;  /* 0x0000000108087824 */ /* 0x000fc800078e0a15 */
[----:B------:R-:W-:-:S06]  /*07b0*/  VIADD R19, R8, 0x7fe00000 ;  /* 0x7fe0000008137836 */ /* 0x000fcc0000000000 */
[----:B------:R-:W-:-:S10]  /*07c0*/  DMUL R16, R14, R18 ;  /* 0x000000120e107228 */ /* 0x000fd40000000000 */
[----:B------:R-:W-:-:S13]  /*07d0*/  FSETP.GTU.AND P0, PT, |R17|, 1.469367938527859385e-39, PT ;  /* 0x001000001100780b */ /* 0x000fda0003f0c200 */
[----:B------:R-:W-:Y:S05]  /*07e0*/  @P0 BRA `(.L_x_6) ;  /* 0x0000000000940947 */ /* 0x000fea0003800000 */
[----:B------:R-:W-:Y:S01]  /*07f0*/  DFMA R2, R14, -R12, R2 ;  /* 0x8000000c0e02722b */ /* 0x000fe20000000002 */
[----:B------:R-:W-:-:S09]  /*0800*/  IMAD.MOV.U32 R18, RZ, RZ, RZ ;  /* 0x000000ffff127224 */ /* 0x000fd200078e00ff */
[C---:B------:R-:W-:Y:S02]  /*0810*/  FSETP.NEU.AND P0, PT, R3.reuse, RZ, PT ;  /* 0x000000ff0300720b */ /* 0x040fe40003f0d000 */
[----:B------:R-:W-:-:S04]  /*0820*/  LOP3.LUT R11, R3, 0x80000000, R11, 0x48, !PT ;  /* 0x80000000030b7812 */ /* 0x000fc800078e480b */
[----:B------:R-:W-:-:S07]  /*0830*/  LOP3.LUT R19, R11, R19, RZ, 0xfc, !PT ;  /* 0x000000130b137212 */ /* 0x000fce00078efcff */
[----:B------:R-:W-:Y:S05]  /*0840*/  @!P0 BRA `(.L_x_6) ;  /* 0x00000000007c8947 */ /* 0x000fea0003800000 */
[----:B------:R-:W-:Y:S02]  /*0850*/  IMAD.MOV R3, RZ, RZ, -R8 ;  /* 0x000000ffff037224 */ /* 0x000fe400078e0a08 */
[----:B------:R-:W-:-:S06]  /*0860*/  IMAD.MOV.U32 R2, RZ, RZ, RZ ;  /* 0x000000ffff027224 */ /* 0x000fcc00078e00ff */
[----:B------:R-:W-:Y:S02]  /*0870*/  DFMA R2, R16, -R2, R14 ;  /* 0x800000021002722b */ /* 0x000fe4000000000e */
[----:B------:R-:W-:-:S04]  /*0880*/  DMUL.RP R14, R14, R18 ;  /* 0x000000120e0e7228 */ /* 0x000fc80000008000 */
[----:B------:R-:W-:-:S04]  /*0890*/  IADD3 R2, PT, PT, -R8, -0x43300000, RZ ;  /* 0xbcd0000008027810 */ /* 0x000fc80007ffe1ff */
[----:B------:R-:W-:Y:S02]  /*08a0*/  FSETP.NEU.AND P0, PT, |R3|, R2, PT ;  /* 0x000000020300720b */ /* 0x000fe40003f0d200 */
[----:B------:R-:W-:Y:S02]  /*08b0*/  LOP3.LUT R11, R15, R11, RZ, 0x3c, !PT ;  /* 0x0000000b0f0b7212 */ /* 0x000fe400078e3cff */
[----:B------:R-:W-:Y:S02]  /*08c0*/  FSEL R16, R14, R16, !P0 ;  /* 0x000000100e107208 */ /* 0x000fe40004000000 */
[----:B------:R-:W-:Y:S01]  /*08d0*/  FSEL R17, R11, R17, !P0 ;  /* 0x000000110b117208 */ /* 0x000fe20004000000 */
[----:B------:R-:W-:Y:S06]  /*08e0*/  BRA `(.L_x_6) ;  /* 0x0000000000547947 */ /* 0x000fec0003800000 */
.L_x_5:
[----:B------:R-:W-:-:S14]  /*08f0*/  DSETP.NAN.AND P0, PT, R8, R8, PT ;  /* 0x000000080800722a */ /* 0x000fdc0003f08000 */
[----:B------:R-:W-:Y:S05]  /*0900*/  @P0 BRA `(.L_x_7) ;  /* 0x0000000000440947 */ /* 0x000fea0003800000 */
[----:B------:R-:W-:-:S14]  /*0910*/  DSETP.NAN.AND P0, PT, R10, R10, PT ;  /* 0x0000000a0a00722a */ /* 0x000fdc0003f08000 */
[----:B------:R-:W-:Y:S05]  /*0920*/  @P0 BRA `(.L_x_8) ;  /* 0x0000000000300947 */ /* 0x000fea0003800000 */
[----:B------:R-:W-:Y:S01]  /*0930*/  ISETP.NE.AND P0, PT, R22, R23, PT ;  /* 0x000000171600720c */ /* 0x000fe20003f05270 */
[----:B------:R-:W-:Y:S02]  /*0940*/  IMAD.MOV.U32 R16, RZ, RZ, 0x0 ;  /* 0x00000000ff107424 */ /* 0x000fe400078e00ff */
[----:B------:R-:W-:-:S10]  /*0950*/  IMAD.MOV.U32 R17, RZ, RZ, -0x80000 ;  /* 0xfff80000ff117424 */ /* 0x000fd400078e00ff */
[----:B------:R-:W-:Y:S05]  /*0960*/  @!P0 BRA `(.L_x_6) ;  /* 0x0000000000348947 */ /* 0x000fea0003800000 */
[----:B------:R-:W-:Y:S02]  /*0970*/  ISETP.NE.AND P0, PT, R22, 0x7ff00000, PT ;  /* 0x7ff000001600780c */ /* 0x000fe40003f05270 */
[----:B------:R-:W-:Y:S02]  /*0980*/  LOP3.LUT R17, R9, 0x80000000, R11, 0x48, !PT ;  /* 0x8000000009117812 */ /* 0x000fe400078e480b */
[----:B------:R-:W-:-:S13]  /*0990*/  ISETP.EQ.OR P0, PT, R23, RZ, !P0 ;  /* 0x000000ff1700720c */ /* 0x000fda0004702670 */
[----:B------:R-:W-:Y:S01]  /*09a0*/  @P0 LOP3.LUT R2, R17, 0x7ff00000, RZ, 0xfc, !PT ;  /* 0x7ff0000011020812 */ /* 0x000fe200078efcff */
[----:B------:R-:W-:Y:S02]  /*09b0*/  @!P0 IMAD.MOV.U32 R16, RZ, RZ, RZ ;  /* 0x000000ffff108224 */ /* 0x000fe400078e00ff */
[----:B------:R-:W-:Y:S02]  /*09c0*/  @P0 IMAD.MOV.U32 R16, RZ, RZ, RZ ;  /* 0x000000ffff100224 */ /* 0x000fe400078e00ff */
[----:B------:R-:W-:Y:S01]  /*09d0*/  @P0 IMAD.MOV.U32 R17, RZ, RZ, R2 ;  /* 0x000000ffff110224 */ /* 0x000fe200078e0002 */
[----:B------:R-:W-:Y:S06]  /*09e0*/  BRA `(.L_x_6) ;  /* 0x0000000000147947 */ /* 0x000fec0003800000 */
.L_x_8:
[----:B------:R-:W-:Y:S01]  /*09f0*/  LOP3.LUT R17, R11, 0x80000, RZ, 0xfc, !PT ;  /* 0x000800000b117812 */ /* 0x000fe200078efcff */
[----:B------:R-:W-:Y:S01]  /*0a00*/  IMAD.MOV.U32 R16, RZ, RZ, R10 ;  /* 0x000000ffff107224 */ /* 0x000fe200078e000a */
[----:B------:R-:W-:Y:S06]  /*0a10*/  BRA `(.L_x_6) ;  /* 0x0000000000087947 */ /* 0x000fec0003800000 */
.L_x_7:
[----:B------:R-:W-:Y:S01]  /*0a20*/  LOP3.LUT R17, R9, 0x80000, RZ, 0xfc, !PT ;  /* 0x0008000009117812 */ /* 0x000fe200078efcff */
[----:B------:R-:W-:-:S07]  /*0a30*/  IMAD.MOV.U32 R16, RZ, RZ, R8 ;  /* 0x000000ffff107224 */ /* 0x000fce00078e0008 */
.L_x_6:
[----:B------:R-:W-:Y:S02]  /*0a40*/  IMAD.MOV.U32 R2, RZ, RZ, R0 ;  /* 0x000000ffff027224 */ /* 0x000fe400078e0000 */
[----:B------:R-:W-:-:S04]  /*0a50*/  IMAD.MOV.U32 R3, RZ, RZ, 0x0 ;  /* 0x00000000ff037424 */ /* 0x000fc800078e00ff */
[----:B------:R-:W-:Y:S05]  /*0a60*/  RET.REL.NODEC R2 `(_Z14diag_normalizePdS_ii) ;  /* 0xfffffff402647950 */ /* 0x000fea0003c3ffff */
.L_x_9:
        /* <DEDUP_REMOVED lines=9> */
.L_x_35:


//--------------------- .text._Z16nodiag_normalizePdS_ii --------------------------
	.section	.text._Z16nodiag_normalizePdS_ii,"ax",@progbits
	.align	128
        .global         _Z16nodiag_normalizePdS_ii
        .type           _Z16nodiag_normalizePdS_ii,@function
        .size           _Z16nodiag_normalizePdS_ii,(.L_x_36 - _Z16nodiag_normalizePdS_ii)
        .other          _Z16nodiag_normalizePdS_ii,@"STO_CUDA_ENTRY STV_DEFAULT"
_Z16nodiag_normalizePdS_ii:
.text._Z16nodiag_normalizePdS_ii:
        /* <DEDUP_REMOVED lines=13> */
[----:B------:R-:W0:Y:S01]  /*00d0*/  LDC R14, c[0x0][0x394] ;  /* 0x0000e500ff0e7b82 */ /* 0x000e220000000800 */
[----:B------:R-:W-:-:S04]  /*00e0*/  ISETP.NE.AND P0, PT, R0, R3, PT ;  /* 0x000000030000720c */ /* 0x000fc80003f05270 */
[----:B0-----:R-:W-:-:S13]  /*00f0*/  ISETP.NE.OR P0, PT, R0, R14, !P0 ;  /* 0x0000000e0000720c */ /* 0x001fda0004705670 */
[----:B------:R-:W-:Y:S05]  /*0100*/  @P0 EXIT ;  /* 0x000000000000094d */ /* 0x000fea0003800000 */
[----:B------:R-:W0:Y:S01]  /*0110*/  LDC.64 R4, c[0x0][0x380] ;  /* 0x0000e000ff047b82 */ /* 0x000e220000000a00 */
[----:B------:R-:W1:Y:S01]  /*0120*/  LDCU.64 UR4, c[0x0][0x358] ;  /* 0x00006b00ff0477ac */ /* 0x000e620008000a00 */
[----:B------:R-:W-:-:S04]  /*0130*/  IMAD R7, R14, UR6, R14 ;  /* 0x000000060e077c24 */ /* 0x000fc8000f8e020e */
[----:B0-----:R-:W-:Y:S02]  /*0140*/  IMAD.WIDE R4, R7, 0x8, R4 ;  /* 0x0000000807047825 */ /* 0x001fe400078e0204 */
[----:B------:R-:W0:Y:S03]  /*0150*/  LDC.64 R6, c[0x0][0x388] ;  /* 0x0000e200ff067b82 */ /* 0x000e260000000a00 */
[----:B-1----:R-:W2:Y:S01]  /*0160*/  LDG.E.64 R8, desc[UR4][R4.64] ;  /* 0x0000000404087981 */ /* 0x002ea2000c1e1b00 */
[----:B------:R-:W-:-:S04]  /*0170*/  IMAD R14, R14, UR6, R3 ;  /* 0x000000060e0e7c24 */ /* 0x000fc8000f8e0203 */
[----:B0-----:R-:W-:-:S05]  /*0180*/  IMAD.WIDE R6, R14, 0x8, R6 ;  /* 0x000000080e067825 */ /* 0x001fca00078e0206 */
[----:B------:R-:W3:Y:S01]  /*0190*/  LDG.E.64 R10, desc[UR4][R6.64] ;  /* 0x00000004060a7981 */ /* 0x000ee2000c1e1b00 */
[----:B------:R-:W-:Y:S01]  /*01a0*/  IMAD.MOV.U32 R2, RZ, RZ, 0x1 ;  /* 0x00000001ff027424 */ /* 0x000fe200078e00ff */
[----:B------:R-:W-:Y:S01]  /*01b0*/  BSSY.RECONVERGENT B0, `(.L_x_10) ;  /* 0x0000012000007945 */ /* 0x000fe20003800200 */
[----:B--2---:R-:W0:Y:S04]  /*01c0*/  MUFU.RCP64H R3, R9 ;  /* 0x0000000900037308 */ /* 0x004e280000001800 */
[----:B0-----:R-:W-:-:S08]  /*01d0*/  DFMA R12, -R8, R2, 1 ;  /* 0x3ff00000080c742b */ /* 0x001fd00000000102 */
[----:B------:R-:W-:Y:S01]  /*01e0*/  DFMA R12, R12, R12, R12 ;  /* 0x0000000c0c0c722b */ /* 0x000fe2000000000c */
[----:B---3--:R-:W-:-:S07]  /*01f0*/  FSETP.GEU.AND P1, PT, |R11|, 6.5827683646048100446e-37, PT ;  /* 0x036000000b00780b */ /* 0x008fce0003f2e200 */
        /* <DEDUP_REMOVED lines=9> */
[----:B------:R-:W-:-:S07]  /*0290*/  MOV R0, 0x2b0 ;  /* 0x000002b000007802 */ /* 0x000fce0000000f00 */
[----:B------:R-:W-:Y:S05]  /*02a0*/  CALL.REL.NOINC `($__internal_1_$__cuda_sm20_div_rn_f64_full) ;  /* 0x0000000000887944 */ /* 0x000fea0003c00000 */
[----:B------:R-:W-:Y:S02]  /*02b0*/  IMAD.MOV.U32 R2, RZ, RZ, R16 ;  /* 0x000000ffff027224 */ /* 0x000fe400078e0010 */
[----:B------:R-:W-:-:S07]  /*02c0*/  IMAD.MOV.U32 R3, RZ, RZ, R17 ;  /* 0x000000ffff037224 */ /* 0x000fce00078e0011 */
.L_x_11:
[----:B------:R-:W-:Y:S05]  /*02d0*/  BSYNC.RECONVERGENT B0 ;  /* 0x0000000000007941 */ /* 0x000fea0003800200 */
.L_x_10:
[----:B------:R0:W-:Y:S01]  /*02e0*/  STG.E.64 desc[UR4][R6.64], R2 ;  /* 0x0000000206007986 */ /* 0x0001e2000c101b04 */
[----:B------:R-:W1:Y:S03]  /*02f0*/  LDC.64 R8, c[0x0][0x380] ;  /* 0x0000e000ff087b82 */ /* 0x000e660000000a00 */
[----:B------:R-:W2:Y:S01]  /*0300*/  LDG.E.64 R4, desc[UR4][R4.64] ;  /* 0x0000000404047981 */ /* 0x000ea2000c1e1b00 */
[----:B-1----:R-:W-:-:S05]  /*0310*/  IMAD.WIDE R14, R14, 0x8, R8 ;  /* 0x000000080e0e7825 */ /* 0x002fca00078e0208 */
[----:B------:R-:W3:Y:S01]  /*0320*/  LDG.E.64 R8, desc[UR4][R14.64] ;  /* 0x000000040e087981 */ /* 0x000ee2000c1e1b00 */
[----:B------:R-:W-:Y:S01]  /*0330*/  IMAD.MOV.U32 R10, RZ, RZ, 0x1 ;  /* 0x00000001ff0a7424 */ /* 0x000fe200078e00ff */
[----:B------:R-:W-:Y:S01]  /*0340*/  BSSY.RECONVERGENT B0, `(.L_x_12) ;  /* 0x0000016000007945 */ /* 0x000fe20003800200 */
[----:B--2---:R-:W1:Y:S04]  /*0350*/  MUFU.RCP64H R11, R5 ;  /* 0x00000005000b7308 */ /* 0x004e680000001800 */
[----:B-1----:R-:W-:-:S08]  /*0360*/  DFMA R12, -R4, R10, 1 ;  /* 0x3ff00000040c742b */ /* 0x002fd0000000010a */
[----:B------:R-:W-:Y:S01]  /*0370*/  DFMA R12, R12, R12, R12 ;  /* 0x0000000c0c0c722b */ /* 0x000fe2000000000c */
[----:B---3--:R-:W-:-:S07]  /*0380*/  FSETP.GEU.AND P1, PT, |R9|, 6.5827683646048100446e-37, PT ;  /* 0x036000000900780b */ /* 0x008fce0003f2e200 */
[----:B------:R-:W-:-:S08]  /*0390*/  DFMA R12, R10, R12, R10 ;  /* 0x0000000c0a0c722b */ /* 0x000fd0000000000a */
[----:B------:R-:W-:-:S08]  /*03a0*/  DFMA R10, -R4, R12, 1 ;  /* 0x3ff00000040a742b */ /* 0x000fd0000000010c */
[----:B------:R-:W-:-:S08]  /*03b0*/  DFMA R10, R12, R10, R12 ;  /* 0x0000000a0c0a722b */ /* 0x000fd0000000000c */
[----:B0-----:R-:W-:-:S08]  /*03c0*/  DMUL R2, R8, R10 ;  /* 0x0000000a08027228 */ /* 0x001fd00000000000 */
        /* <DEDUP_REMOVED lines=8> */
[----:B------:R-:W-:Y:S02]  /*0450*/  IMAD.MOV.U32 R8, RZ, RZ, R4 ;  /* 0x000000ffff087224 */ /* 0x000fe400078e0004 */
[----:B------:R-:W-:-:S07]  /*0460*/  IMAD.MOV.U32 R9, RZ, RZ, R5 ;  /* 0x000000ffff097224 */ /* 0x000fce00078e0005 */
[----:B------:R-:W-:Y:S05]  /*0470*/  CALL.REL.NOINC `($__internal_1_$__cuda_sm20_div_rn_f64_full) ;  /* 0x0000000000147944 */ /* 0x000fea0003c00000 */
[----:B------:R-:W-:Y:S02]  /*0480*/  IMAD.MOV.U32 R2, RZ, RZ, R16 ;  /* 0x000000ffff027224 */ /* 0x000fe400078e0010 */
[----:B------:R-:W-:-:S07]  /*0490*/  IMAD.MOV.U32 R3, RZ, RZ, R17 ;  /* 0x000000ffff037224 */ /* 0x000fce00078e0011 */
.L_x_13:
[----:B------:R-:W-:Y:S05]  /*04a0*/  BSYNC.RECONVERGENT B0 ;  /* 0x0000000000007941 */ /* 0x000fea0003800200 */
.L_x_12:
[----:B------:R-:W-:Y:S01]  /*04b0*/  STG.E.64 desc[UR4][R14.64], R2 ;  /* 0x000000020e007986 */ /* 0x000fe2000c101b04 */
[----:B------:R-:W-:Y:S05]  /*04c0*/  EXIT ;  /* 0x000000000000794d */ /* 0x000fea0003800000 */
        .weak           $__internal_1_$__cuda_sm20_div_rn_f64_full
        .type           $__internal_1_$__cuda_sm20_div_rn_f64_full,@function
        .size           $__internal_1_$__cuda_sm20_div_rn_f64_full,(.L_x_36 - $__internal_1_$__cuda_sm20_div_rn_f64_full)
$__internal_1_$__cuda_sm20_div_rn_f64_full:
[C---:B------:R-:W-:Y:S01]  /*04d0*/  FSETP.GEU.AND P0, PT, |R9|.reuse, 1.469367938527859385e-39, PT ;  /* 0x001000000900780b */ /* 0x040fe20003f0e200 */
[----:B------:R-:W-:Y:S01]  /*04e0*/  IMAD.MOV.U32 R18, RZ, RZ, 0x1 ;  /* 0x00000001ff127424 */ /* 0x000fe200078e00ff */
[----:B------:R-:W-:Y:S01]  /*04f0*/  LOP3.LUT R2, R9, 0x800fffff, RZ, 0xc0, !PT ;  /* 0x800fffff09027812 */ /* 0x000fe200078ec0ff */
[----:B------:R-:W-:Y:S01]  /*0500*/  BSSY.RECONVERGENT B1, `(.L_x_14) ;  /* 0x0000054000017945 */ /* 0x000fe20003800200 */
[C---:B------:R-:W-:Y:S02]  /*0510*/  FSETP.GEU.AND P2, PT, |R11|.reuse, 1.469367938527859385e-39, PT ;  /* 0x001000000b00780b */ /* 0x040fe40003f4e200 */
[----:B------:R-:W-:Y:S01]  /*0520*/  LOP3.LUT R3, R2, 0x3ff00000, RZ, 0xfc, !PT ;  /* 0x3ff0000002037812 */ /* 0x000fe200078efcff */
[----:B------:R-:W-:Y:S01]  /*0530*/  IMAD.MOV.U32 R2, RZ, RZ, R8 ;  /* 0x000000ffff027224 */ /* 0x000fe200078e0008 */
[----:B------:R-:W-:Y:S02]  /*0540*/  LOP3.LUT R16, R11, 0x7ff00000, RZ, 0xc0, !PT ;  /* 0x7ff000000b107812 */ /* 0x000fe400078ec0ff */
[----:B------:R-:W-:-:S03]  /*0550*/  LOP3.LUT R25, R9, 0x7ff00000, RZ, 0xc0, !PT ;  /* 0x7ff0000009197812 */ /* 0x000fc600078ec0ff */
[----:B------:R-:W-:Y:S01]  /*0560*/  @!P0 DMUL R2, R8, 8.98846567431157953865e+307 ;  /* 0x7fe0000008028828 */ /* 0x000fe20000000000 */
[C---:B------:R-:W-:Y:S01]  /*0570*/  ISETP.GE.U32.AND P1, PT, R16.reuse, R25, PT ;  /* 0x000000191000720c */ /* 0x040fe20003f26070 */
[----:B------:R-:W-:Y:S02]  /*0580*/  IMAD.MOV.U32 R24, RZ, RZ, R16 ;  /* 0x000000ffff187224 */ /* 0x000fe400078e0010 */
[----:B------:R-:W-:Y:S02]  /*0590*/  @!P2 LOP3.LUT R17, R9, 0x7ff00000, RZ, 0xc0, !PT ;  /* 0x7ff000000911a812 */ /* 0x000fe400078ec0ff */
[----:B------:R-:W0:Y:S02]  /*05a0*/  MUFU.RCP64H R19, R3 ;  /* 0x0000000300137308 */ /* 0x000e240000001800 */
[----:B------:R-:W-:Y:S01]  /*05b0*/  @!P2 ISETP.GE.U32.AND P3, PT, R16, R17, PT ;  /* 0x000000111000a20c */ /* 0x000fe20003f66070 */
[----:B------:R-:W-:Y:S01]  /*05c0*/  IMAD.MOV.U32 R17, RZ, RZ, 0x1ca00000 ;  /* 0x1ca00000ff117424 */ /* 0x000fe200078e00ff */
[----:B------:R-:W-:-:S04]  /*05d0*/  @!P0 LOP3.LUT R25, R3, 0x7ff00000, RZ, 0xc0, !PT ;  /* 0x7ff0000003198812 */ /* 0x000fc800078ec0ff */
[----:B------:R-:W-:-:S04]  /*05e0*/  @!P2 SEL R21, R17, 0x63400000, !P3 ;  /* 0x634000001115a807 */ /* 0x000fc80005800000 */
[----:B------:R-:W-:-:S04]  /*05f0*/  @!P2 LOP3.LUT R22, R21, 0x80000000, R11, 0xf8, !PT ;  /* 0x800000001516a812 */ /* 0x000fc800078ef80b */
[----:B------:R-:W-:Y:S01]  /*0600*/  @!P2 LOP3.LUT R23, R22, 0x100000, RZ, 0xfc, !PT ;  /* 0x001000001617a812 */ /* 0x000fe200078efcff */
[----:B0-----:R-:W-:Y:S01]  /*0610*/  DFMA R12, R18, -R2, 1 ;  /* 0x3ff00000120c742b */ /* 0x001fe20000000802 */
[----:B------:R-:W-:-:S07]  /*0620*/  @!P2 IMAD.MOV.U32 R22, RZ, RZ, RZ ;  /* 0x000000ffff16a224 */ /* 0x000fce00078e00ff */
[----:B------:R-:W-:-:S08]  /*0630*/  DFMA R12, R12, R12, R12 ;  /* 0x0000000c0c0c722b */ /* 0x000fd0000000000c */
[----:B------:R-:W-:Y:S01]  /*0640*/  DFMA R18, R18, R12, R18 ;  /* 0x0000000c1212722b */ /* 0x000fe20000000012 */
[----:B------:R-:W-:Y:S01]  /*0650*/  SEL R13, R17, 0x63400000, !P1 ;  /* 0x63400000110d7807 */ /* 0x000fe20004800000 */
[----:B------:R-:W-:-:S03]  /*0660*/  IMAD.MOV.U32 R12, RZ, RZ, R10 ;  /* 0x000000ffff0c7224 */ /* 0x000fc600078e000a */
[----:B------:R-:W-:-:S03]  /*0670*/  LOP3.LUT R13, R13, 0x800fffff, R11, 0xf8, !PT ;  /* 0x800fffff0d0d7812 */ /* 0x000fc600078ef80b */
[----:B------:R-:W-:-:S03]  /*0680*/  DFMA R20, R18, -R2, 1 ;  /* 0x3ff000001214742b */ /* 0x000fc60000000802 */
[----:B------:R-:W-:-:S05]  /*0690*/  @!P2 DFMA R12, R12, 2, -R22 ;  /* 0x400000000c0ca82b */ /* 0x000fca0000000816 */
[----:B------:R-:W-:-:S05]  /*06a0*/  DFMA R20, R18, R20, R18 ;  /* 0x000000141214722b */ /* 0x000fca0000000012 */
[----:B------:R-:W-:-:S03]  /*06b0*/  @!P2 LOP3.LUT R24, R13, 0x7ff00000, RZ, 0xc0, !PT ;  /* 0x7ff000000d18a812 */ /* 0x000fc600078ec0ff */
[----:B------:R-:W-:Y:S02]  /*06c0*/  DMUL R18, R20, R12 ;  /* 0x0000000c14127228 */ /* 0x000fe40000000000 */
[----:B------:R-:W-:-:S05]  /*06d0*/  VIADD R26, R24, 0xffffffff ;  /* 0xffffffff181a7836 */ /* 0x000fca0000000000 */
[----:B------:R-:W-:Y:S01]  /*06e0*/  ISETP.GT.U32.AND P0, PT, R26, 0x7feffffe, PT ;  /* 0x7feffffe1a00780c */ /* 0x000fe20003f04070 */
[----:B------:R-:W-:Y:S01]  /*06f0*/  VIADD R26, R25, 0xffffffff ;  /* 0xffffffff191a7836 */ /* 0x000fe20000000000 */
[----:B------:R-:W-:-:S04]  /*0700*/  DFMA R22, R18, -R2, R12 ;  /* 0x800000021216722b */ /* 0x000fc8000000000c */
[----:B------:R-:W-:-:S04]  /*0710*/  ISETP.GT.U32.OR P0, PT, R26, 0x7feffffe, P0 ;  /* 0x7feffffe1a00780c */ /* 0x000fc80000704470 */
[----:B------:R-:W-:-:S09]  /*0720*/  DFMA R22, R20, R22, R18 ;  /* 0x000000161416722b */ /* 0x000fd20000000012 */
[----:B------:R-:W-:Y:S05]  /*0730*/  @P0 BRA `(.L_x_15) ;  /* 0x00000000006c0947 */ /* 0x000fea0003800000 */
        /* <DEDUP_REMOVED lines=17> */
[----:B------:R-:W-:Y:S01]  /*0850*/  IMAD.MOV R3, RZ, RZ, -R10 ;  /* 0x000000ffff037224 */ /* 0x000fe200078e0a0a */
[----:B------:R-:W-:Y:S01]  /*0860*/  DMUL.RP R18, R22, R18 ;  /* 0x0000001216127228 */ /* 0x000fe20000008000 */
[----:B------:R-:W-:-:S06]  /*0870*/  IMAD.MOV.U32 R2, RZ, RZ, RZ ;  /* 0x000000ffff027224 */ /* 0x000fcc00078e00ff */
[----:B------:R-:W-:-:S03]  /*0880*/  DFMA R2, R16, -R2, R22 ;  /* 0x800000021002722b */ /* 0x000fc60000000016 */
[----:B------:R-:W-:-:S03]  /*0890*/  LOP3.LUT R9, R19, R9, RZ, 0x3c, !PT ;  /* 0x0000000913097212 */ /* 0x000fc600078e3cff */
[----:B------:R-:W-:-:S04]  /*08a0*/  IADD3 R2, PT, PT, -R10, -0x43300000, RZ ;  /* 0xbcd000000a027810 */ /* 0x000fc80007ffe1ff */
[----:B------:R-:W-:-:S04]  /*08b0*/  FSETP.NEU.AND P0, PT, |R3|, R2, PT ;  /* 0x000000020300720b */ /* 0x000fc80003f0d200 */
[----:B------:R-:W-:Y:S02]  /*08c0*/  FSEL R16, R18, R16, !P0 ;  /* 0x0000001012107208 */ /* 0x000fe40004000000 */
[----:B------:R-:W-:Y:S01]  /*08d0*/  FSEL R17, R9, R17, !P0 ;  /* 0x0000001109117208 */ /* 0x000fe20004000000 */
[----:B------:R-:W-:Y:S06]  /*08e0*/  BRA `(.L_x_16) ;  /* 0x0000000000547947 */ /* 0x000fec0003800000 */
.L_x_15:
        /* <DEDUP_REMOVED lines=16> */
.L_x_18:
[----:B------:R-:W-:Y:S01]  /*09f0*/  LOP3.LUT R17, R9, 0x80000, RZ, 0xfc, !PT ;  /* 0x0008000009117812 */ /* 0x000fe200078efcff */
[----:B------:R-:W-:Y:S01]  /*0a00*/  IMAD.MOV.U32 R16, RZ, RZ, R8 ;  /* 0x000000ffff107224 */ /* 0x000fe200078e0008 */
[----:B------:R-:W-:Y:S06]  /*0a10*/  BRA `(.L_x_16) ;  /* 0x0000000000087947 */ /* 0x000fec0003800000 */
.L_x_17:
[----:B------:R-:W-:Y:S01]  /*0a20*/  LOP3.LUT R17, R11, 0x80000, RZ, 0xfc, !PT ;  /* 0x000800000b117812 */ /* 0x000fe200078efcff */
[----:B------:R-:W-:-:S07]  /*0a30*/  IMAD.MOV.U32 R16, RZ, RZ, R10 ;  /* 0x000000ffff107224 */ /* 0x000fce00078e000a */
.L_x_16:
[----:B------:R-:W-:Y:S05]  /*0a40*/  BSYNC.RECONVERGENT B1 ;  /* 0x0000000000017941 */ /* 0x000fea0003800200 */
.L_x_14:
[----:B------:R-:W-:Y:S02]  /*0a50*/  IMAD.MOV.U32 R2, RZ, RZ, R0 ;  /* 0x000000ffff027224 */ /* 0x000fe400078e0000 */
[----:B------:R-:W-:-:S04]  /*0a60*/  IMAD.MOV.U32 R3, RZ, RZ, 0x0 ;  /* 0x00000000ff037424 */ /* 0x000fc800078e00ff */
[----:B------:R-:W-:Y:S05]  /*0a70*/  RET.REL.NODEC R2 `(_Z16nodiag_normalizePdS_ii) ;  /* 0xfffffff402607950 */ /* 0x000fea0003c3ffff */
.L_x_19:
        /* <DEDUP_REMOVED lines=16> */
.L_x_36:


//--------------------- .text._Z12matrixTrans2PdS_ --------------------------
	.section	.text._Z12matrixTrans2PdS_,"ax",@progbits
	.align	128
        .global         _Z12matrixTrans2PdS_
        .type           _Z12matrixTrans2PdS_,@function
        .size           _Z12matrixTrans2PdS_,(.L_x_41 - _Z12matrixTrans2PdS_)
        .other          _Z12matrixTrans2PdS_,@"STO_CUDA_ENTRY STV_DEFAULT"
_Z12matrixTrans2PdS_:
.text._Z12matrixTrans2PdS_:
[----:B------:R-:W-:Y:S01]  /*0000*/  LDC R1, c[0x0][0x37c] ;  /* 0x0000df00ff017b82 */ /* 0x000fe20000000800 */
[----:B------:R-:W0:Y:S07]  /*0010*/  S2R R2, SR_TID.Y ;  /* 0x0000000000027919 */ /* 0x000e2e0000002200 */
[----:B------:R-:W1:Y:S01]  /*0020*/  LDC R0, c[0x0][0x360] ;  /* 0x0000d800ff007b82 */ /* 0x000e620000000800 */
[----:B------:R-:W1:Y:S07]  /*0030*/  S2R R3, SR_TID.X ;  /* 0x0000000000037919 */ /* 0x000e6e0000002100 */
[----:B------:R-:W0:Y:S08]  /*0040*/  S2UR UR5, SR_CTAID.Y ;  /* 0x00000000000579c3 */ /* 0x000e300000002600 */
[----:B------:R-:W0:Y:S08]  /*0050*/  LDC R7, c[0x0][0x364] ;  /* 0x0000d900ff077b82 */ /* 0x000e300000000800 */
[----:B------:R-:W1:Y:S01]  /*0060*/  S2UR UR4, SR_CTAID.X ;  /* 0x00000000000479c3 */ /* 0x000e620000002500 */
[----:B0-----:R-:W-:-:S05]  /*0070*/  IMAD R7, R7, UR5, R2 ;  /* 0x0000000507077c24 */ /* 0x001fca000f8e0202 */
[----:B------:R-:W-:Y:S01]  /*0080*/  ISETP.GT.U32.AND P0, PT, R7, 0xff, PT ;  /* 0x000000ff0700780c */ /* 0x000fe20003f04070 */
[----:B-1----:R-:W-:-:S05]  /*0090*/  IMAD R0, R0, UR4, R3 ;  /* 0x0000000400007c24 */ /* 0x002fca000f8e0203 */
[----:B------:R-:W-:-:S13]  /*00a0*/  ISETP.GT.OR P0, PT, R0, 0xff, P0 ;  /* 0x000000ff0000780c */ /* 0x000fda0000704670 */
[----:B------:R-:W-:Y:S05]  /*00b0*/  @P0 EXIT ;  /* 0x000000000000094d */ /* 0x000fea0003800000 */
[----:B------:R-:W0:Y:S01]  /*00c0*/  LDC.64 R2, c[0x0][0x380] ;  /* 0x0000e000ff027b82 */ /* 0x000e220000000a00 */
[----:B------:R-:W1:Y:S01]  /*00d0*/  LDCU.64 UR4, c[0x0][0x358] ;  /* 0x00006b00ff0477ac */ /* 0x000e620008000a00 */
[----:B------:R-:W-:-:S05]  /*00e0*/  LEA R5, R0, R7, 0x8 ;  /* 0x0000000700057211 */ /* 0x000fca00078e40ff */
[----:B0-----:R-:W-:Y:S02]  /*00f0*/  IMAD.WIDE R2, R5, 0x8, R2 ;  /* 0x0000000805027825 */ /* 0x001fe400078e0202 */
[----:B------:R-:W0:Y:S04]  /*0100*/  LDC.64 R4, c[0x0][0x388] ;  /* 0x0000e200ff047b82 */ /* 0x000e280000000a00 */
[----:B-1----:R-:W2:Y:S01]  /*0110*/  LDG.E.64 R2, desc[UR4][R2.64] ;  /* 0x0000000402027981 */ /* 0x002ea2000c1e1b00 */
[----:B------:R-:W-:-:S05]  /*0120*/  LEA R7, R7, R0, 0x8 ;  /* 0x0000000007077211 */ /* 0x000fca00078e40ff */
[----:B0-----:R-:W-:-:S05]  /*0130*/  IMAD.WIDE R4, R7, 0x8, R4 ;  /* 0x0000000807047825 */ /* 0x001fca00078e0204 */
[----:B--2---:R-:W-:Y:S01]  /*0140*/  STG.E.64 desc[UR4][R4.64], R2 ;  /* 0x0000000204007986 */ /* 0x004fe2000c101b04 */
[----:B------:R-:W-:Y:S05]  /*0150*/  EXIT ;  /* 0x000000000000794d */ /* 0x000fea0003800000 */
.L_x_20:
        /* <DEDUP_REMOVED lines=10> */
.L_x_41:


//--------------------- .text._Z11matrixTransPdS_ --------------------------
	.section	.text._Z11matrixTransPdS_,"ax",@progbits
	.align	128
        .global         _Z11matrixTransPdS_
        .type           _Z11matrixTransPdS_,@function
        .size           _Z11matrixTransPdS_,(.L_x_42 - _Z11matrixTransPdS_)
        .other          _Z11matrixTransPdS_,@"STO_CUDA_ENTRY STV_DEFAULT"
_Z11matrixTransPdS_:
.text._Z11matrixTransPdS_:
        /* <DEDUP_REMOVED lines=22> */
.L_x_21:
        /* <DEDUP_REMOVED lines=10> */
.L_x_42:


//--------------------- .text._Z10matrixMul2PdS_S_ --------------------------
	.section	.text._Z10matrixMul2PdS_S_,"ax",@progbits
	.align	128
        .global         _Z10matrixMul2PdS_S_
        .type           _Z10matrixMul2PdS_S_,@function
        .size           _Z10matrixMul2PdS_S_,(.L_x_43 - _Z10matrixMul2PdS_S_)
        .other          _Z10matrixMul2PdS_S_,@"STO_CUDA_ENTRY STV_DEFAULT"
_Z10matrixMul2PdS_S_:
.text._Z10matrixMul2PdS_S_:
[----:B------:R-:W-:Y:S01]  /*0000*/  LDC R1, c[0x0][0x37c] ;  /* 0x0000df00ff017b82 */ /* 0x000fe20000000800 */
[----:B------:R-:W0:Y:S07]  /*0010*/  S2R R4, SR_TID.Y ;  /* 0x0000000000047919 */ /* 0x000e2e0000002200 */
[----:B------:R-:W1:Y:S01]  /*0020*/  LDC R0, c[0x0][0x360] ;  /* 0x0000d800ff007b82 */ /* 0x000e620000000800 */
[----:B------:R-:W2:Y:S01]  /*0030*/  LDCU.64 UR8, c[0x0][0x358] ;  /* 0x00006b00ff0877ac */ /* 0x000ea20008000a00 */
[----:B------:R-:W-:Y:S01]  /*0040*/  BSSY.RECONVERGENT B0, `(.L_x_22) ;  /* 0x0000053000007945 */ /* 0x000fe20003800200 */
[----:B------:R-:W1:Y:S01]  /*0050*/  S2R R5, SR_TID.X ;  /* 0x0000000000057919 */ /* 0x000e620000002100 */
[----:B------:R-:W-:-:S04]  /*0060*/  CS2R R8, SRZ ;  /* 0x0000000000087805 */ /* 0x000fc8000001ff00 */
[----:B------:R-:W0:Y:S08]  /*0070*/  S2UR UR5, SR_CTAID.Y ;  /* 0x00000000000579c3 */ /* 0x000e300000002600 */
[----:B------:R-:W0:Y:S08]  /*0080*/  LDC R7, c[0x0][0x364] ;  /* 0x0000d900ff077b82 */ /* 0x000e300000000800 */
[----:B------:R-:W1:Y:S08]  /*0090*/  S2UR UR4, SR_CTAID.X ;  /* 0x00000000000479c3 */ /* 0x000e700000002500 */
[----:B------:R-:W3:Y:S01]  /*00a0*/  LDC.64 R2, c[0x0][0x390] ;  /* 0x0000e400ff027b82 */ /* 0x000ee20000000a00 */
[----:B0-----:R-:W-:-:S05]  /*00b0*/  IMAD R7, R7, UR5, R4 ;  /* 0x0000000507077c24 */ /* 0x001fca000f8e0204 */
[----:B------:R-:W-:Y:S01]  /*00c0*/  ISETP.GT.U32.AND P0, PT, R7, 0xff, PT ;  /* 0x000000ff0700780c */ /* 0x000fe20003f04070 */
[----:B-1----:R-:W-:-:S04]  /*00d0*/  IMAD R0, R0, UR4, R5 ;  /* 0x0000000400007c24 */ /* 0x002fc8000f8e0205 */
[C---:B------:R-:W-:Y:S01]  /*00e0*/  IMAD R5, R0.reuse, 0x100, R7 ;  /* 0x0000010000057824 */ /* 0x040fe200078e0207 */
[----:B------:R-:W-:-:S03]  /*00f0*/  ISETP.GT.OR P0, PT, R0, 0xff, P0 ;  /* 0x000000ff0000780c */ /* 0x000fc60000704670 */
[----:B---3--:R-:W-:-:S10]  /*0100*/  IMAD.WIDE R2, R5, 0x8, R2 ;  /* 0x0000000805027825 */ /* 0x008fd400078e0202 */
[----:B--2---:R-:W-:Y:S05]  /*0110*/  @P0 BRA `(.L_x_23) ;  /* 0x0000000400140947 */ /* 0x004fea0003800000 */
[----:B------:R-:W0:Y:S01]  /*0120*/  LDC.64 R4, c[0x0][0x388] ;  /* 0x0000e200ff047b82 */ /* 0x000e220000000a00 */
[----:B------:R-:W1:Y:S01]  /*0130*/  LDCU.64 UR6, c[0x0][0x380] ;  /* 0x00007000ff0677ac */ /* 0x000e620008000a00 */
[----:B------:R-:W-:Y:S02]  /*0140*/  SHF.L.U32 R7, R7, 0x8, RZ ;  /* 0x0000000807077819 */ /* 0x000fe400000006ff */
[----:B------:R-:W-:Y:S01]  /*0150*/  CS2R R8, SRZ ;  /* 0x0000000000087805 */ /* 0x000fe2000001ff00 */
[----:B------:R-:W-:Y:S01]  /*0160*/  UMOV UR4, URZ ;  /* 0x000000ff00047c82 */ /* 0x000fe20008000000 */
[----:B-1----:R-:W-:-:S04]  /*0170*/  UIADD3 UR5, UP0, UPT, UR6, 0x4000, URZ ;  /* 0x0000400006057890 */ /* 0x002fc8000ff1e0ff */
[----:B------:R-:W-:Y:S01]  /*0180*/  UIADD3.X UR6, UPT, UPT, URZ, UR7, URZ, UP0, !UPT ;  /* 0x00000007ff067290 */ /* 0x000fe200087fe4ff */
[----:B0-----:R-:W-:-:S03]  /*0190*/  IMAD.WIDE.U32 R4, R7, 0x8, R4 ;  /* 0x0000000807047825 */ /* 0x001fc600078e0004 */
[----:B------:R-:W-:-:S05]  /*01a0*/  IADD3 R10, P0, PT, R4, 0x40, RZ ;  /* 0x00000040040a7810 */ /* 0x000fca0007f1e0ff */
[----:B------:R-:W-:-:S08]  /*01b0*/  IMAD.X R11, RZ, RZ, R5, P0 ;  /* 0x000000ffff0b7224 */ /* 0x000fd000000e0605 */
.L_x_24:
[----:B------:R-:W-:Y:S01]  /*01c0*/  MOV R6, UR5 ;  /* 0x0000000500067c02 */ /* 0x000fe20008000f00 */
[----:B------:R-:W-:Y:S01]  /*01d0*/  IMAD.U32 R7, RZ, RZ, UR6 ;  /* 0x00000006ff077e24 */ /* 0x000fe2000f8e00ff */
[----:B------:R-:W-:Y:S01]  /*01e0*/  MOV R4, R10 ;  /* 0x0000000a00047202 */ /* 0x000fe20000000f00 */
[----:B------:R-:W-:Y:S02]  /*01f0*/  IMAD.MOV.U32 R5, RZ, RZ, R11 ;  /* 0x000000ffff057224 */ /* 0x000fe400078e000b */
[----:B------:R-:W-:-:S03]  /*0200*/  IMAD.WIDE R6, R0, 0x8, R6 ;  /* 0x0000000800067825 */ /* 0x000fc600078e0206 */
[----:B------:R-:W2:Y:S04]  /*0210*/  LDG.E.64 R10, desc[UR8][R4.64+-0x40] ;  /* 0xffffc008040a7981 */ /* 0x000ea8000c1e1b00 */
[----:B------:R-:W2:Y:S04]  /*0220*/  LDG.E.64 R24, desc[UR8][R6.64+-0x4000] ;  /* 0xffc0000806187981 */ /* 0x000ea8000c1e1b00 */
[----:B------:R-:W3:Y:S04]  /*0230*/  LDG.E.64 R16, desc[UR8][R4.64+-0x38] ;  /* 0xffffc80804107981 */ /* 0x000ee8000c1e1b00 */
[----:B------:R-:W3:Y:S04]  /*0240*/  LDG.E.64 R18, desc[UR8][R6.64+-0x3800] ;  /* 0xffc8000806127981 */ /* 0x000ee8000c1e1b00 */
[----:B------:R-:W4:Y:S04]  /*0250*/  LDG.E.64 R20, desc[UR8][R4.64+-0x30] ;  /* 0xffffd00804147981 */ /* 0x000f28000c1e1b00 */
[----:B------:R-:W4:Y:S04]  /*0260*/  LDG.E.64 R22, desc[UR8][R6.64+-0x3000] ;  /* 0xffd0000806167981 */ /* 0x000f28000c1e1b00 */
[----:B------:R-:W5:Y:S04]  /*0270*/  LDG.E.64 R12, desc[UR8][R4.64+-0x28] ;  /* 0xffffd808040c7981 */ /* 0x000f68000c1e1b00 */
[----:B------:R-:W5:Y:S01]  /*0280*/  LDG.E.64 R14, desc[UR8][R6.64+-0x2800] ;  /* 0xffd80008060e7981 */ /* 0x000f62000c1e1b00 */
[----:B--2---:R-:W-:-:S03]  /*0290*/  DFMA R24, R10, R24, R8 ;  /* 0x000000180a18722b */ /* 0x004fc60000000008 */
[----:B------:R-:W2:Y:S04]  /*02a0*/  LDG.E.64 R8, desc[UR8][R4.64+-0x20] ;  /* 0xffffe00804087981 */ /* 0x000ea8000c1e1b00 */
[----:B------:R-:W2:Y:S01]  /*02b0*/  LDG.E.64 R10, desc[UR8][R6.64+-0x2000] ;  /* 0xffe00008060a7981 */ /* 0x000ea2000c1e1b00 */
[----:B---3--:R-:W-:-:S03]  /*02c0*/  DFMA R24, R16, R18, R24 ;  /* 0x000000121018722b */ /* 0x008fc60000000018 */
[----:B------:R-:W3:Y:S04]  /*02d0*/  LDG.E.64 R16, desc[UR8][R4.64+-0x18] ;  /* 0xffffe80804107981 */ /* 0x000ee8000c1e1b00 */
[----:B------:R-:W3:Y:S01]  /*02e0*/  LDG.E.64 R18, desc[UR8][R6.64+-0x1800] ;  /* 0xffe8000806127981 */ /* 0x000ee2000c1e1b00 */
[----:B----4-:R-:W-:-:S03]  /*02f0*/  DFMA R24, R20, R22, R24 ;  /* 0x000000161418722b */ /* 0x010fc60000000018 */
[----:B------:R-:W4:Y:S04]  /*0300*/  LDG.E.64 R20, desc[UR8][R4.64+-0x10] ;  /* 0xfffff00804147981 */ /* 0x000f28000c1e1b00 */
[----:B------:R-:W4:Y:S01]  /*0310*/  LDG.E.64 R22, desc[UR8][R6.64+-0x1000] ;  /* 0xfff0000806167981 */ /* 0x000f22000c1e1b00 */
[----:B-----5:R-:W-:-:S03]  /*0320*/  DFMA R24, R12, R14, R24 ;  /* 0x0000000e0c18722b */ /* 0x020fc60000000018 */
        /* <DEDUP_REMOVED lines=26> */
[----:B------:R-:W-:Y:S01]  /*04d0*/  UIADD3 UR4, UPT, UPT, UR4, 0x10, URZ ;  /* 0x0000001004047890 */ /* 0x000fe2000fffe0ff */
[----:B------:R-:W-:-:S03]  /*04e0*/  VIADD R0, R0, 0x1000 ;  /* 0x0000100000007836 */ /* 0x000fc60000000000 */
[----:B------:R-:W-:Y:S01]  /*04f0*/  UISETP.NE.AND UP0, UPT, UR4, 0x100, UPT ;  /* 0x000001000400788c */ /* 0x000fe2000bf05270 */
[----:B--2---:R-:W-:Y:S01]  /*0500*/  DFMA R8, R10, R8, R24 ;  /* 0x000000080a08722b */ /* 0x004fe20000000018 */
[----:B------:R-:W-:-:S04]  /*0510*/  IADD3 R10, P0, PT, R4, 0x80, RZ ;  /* 0x00000080040a7810 */ /* 0x000fc80007f1e0ff */
[----:B------:R-:W-:-:S03]  /*0520*/  IADD3.X R11, PT, PT, RZ, R5, RZ, P0, !PT ;  /* 0x00000005ff0b7210 */ /* 0x000fc600007fe4ff */
[----:B---3--:R-:W-:-:S08]  /*0530*/  DFMA R8, R16, R18, R8 ;  /* 0x000000121008722b */ /* 0x008fd00000000008 */
[----:B----4-:R-:W-:-:S08]  /*0540*/  DFMA R8, R20, R22, R8 ;  /* 0x000000161408722b */ /* 0x010fd00000000008 */
[----:B-----5:R-:W-:Y:S01]  /*0550*/  DFMA R8, R12, R14, R8 ;  /* 0x0000000e0c08722b */ /* 0x020fe20000000008 */
[----:B------:R-:W-:Y:S10]  /*0560*/  BRA.U UP0, `(.L_x_24) ;  /* 0xfffffffd00147547 */ /* 0x000ff4000b83ffff */
.L_x_23:
[----:B------:R-:W-:Y:S05]  /*0570*/  BSYNC.RECONVERGENT B0 ;  /* 0x0000000000007941 */ /* 0x000fea0003800200 */
.L_x_22:
[----:B------:R-:W-:Y:S01]  /*0580*/  STG.E.64 desc[UR8][R2.64], R8 ;  /* 0x0000000802007986 */ /* 0x000fe2000c101b08 */
[----:B------:R-:W-:Y:S05]  /*0590*/  EXIT ;  /* 0x000000000000794d */ /* 0x000fea0003800000 */
.L_x_25:
        /* <DEDUP_REMOVED lines=14> */
.L_x_43:


//--------------------- .text._Z14matrix_Vec_MulPdS_S_ --------------------------
	.section	.text._Z14matrix_Vec_MulPdS_S_,"ax",@progbits
	.align	128
        .global         _Z14matrix_Vec_MulPdS_S_
        .type           _Z14matrix_Vec_MulPdS_S_,@function
        .size           _Z14matrix_Vec_MulPdS_S_,(.L_x_44 - _Z14matrix_Vec_MulPdS_S_)
        .other          _Z14matrix_Vec_MulPdS_S_,@"STO_CUDA_ENTRY STV_DEFAULT"
_Z14matrix_Vec_MulPdS_S_:
.text._Z14matrix_Vec_MulPdS_S_:
[----:B------:R-:W-:Y:S01]  /*0000*/  LDC R1, c[0x0][0x37c] ;  /* 0x0000df00ff017b82 */ /* 0x000fe20000000800 */
[----:B------:R-:W0:Y:S07]  /*0010*/  S2R R7, SR_TID.X ;  /* 0x0000000000077919 */ /* 0x000e2e0000002100 */
[----:B------:R-:W1:Y:S01]  /*0020*/  LDC.64 R2, c[0x0][0x390] ;  /* 0x0000e400ff027b82 */ /* 0x000e620000000a00 */
[----:B------:R-:W2:Y:S01]  /*0030*/  LDCU.64 UR6, c[0x0][0x358] ;  /* 0x00006b00ff0677ac */ /* 0x000ea20008000a00 */
[----:B------:R-:W-:Y:S01]  /*0040*/  BSSY.RECONVERGENT B0, `(.L_x_26) ;  /* 0x000004a000007945 */ /* 0x000fe20003800200 */
[----:B------:R-:W-:-:S02]  /*0050*/  CS2R R8, SRZ ;  /* 0x0000000000087805 */ /* 0x000fc4000001ff00 */
[C---:B0-----:R-:W-:Y:S01]  /*0060*/  ISETP.GT.U32.AND P0, PT, R7.reuse, 0xff, PT ;  /* 0x000000ff0700780c */ /* 0x041fe20003f04070 */
[----:B-1----:R-:W-:-:S12]  /*0070*/  IMAD.WIDE.U32 R2, R7, 0x8, R2 ;  /* 0x0000000807027825 */ /* 0x002fd800078e0002 */
[----:B--2---:R-:W-:Y:S05]  /*0080*/  @P0 BRA `(.L_x_27) ;  /* 0x0000000400140947 */ /* 0x004fea0003800000 */
[----:B------:R-:W0:Y:S01]  /*0090*/  LDC.64 R4, c[0x0][0x380] ;  /* 0x0000e000ff047b82 */ /* 0x000e220000000a00 */
[----:B------:R-:W1:Y:S01]  /*00a0*/  LDCU.64 UR4, c[0x0][0x388] ;  /* 0x00007100ff0477ac */ /* 0x000e620008000a00 */
[----:B------:R-:W-:Y:S01]  /*00b0*/  CS2R R8, SRZ ;  /* 0x0000000000087805 */ /* 0x000fe2000001ff00 */
[----:B-1----:R-:W-:-:S04]  /*00c0*/  UIADD3 UR4, UP0, UPT, UR4, 0x40, URZ ;  /* 0x0000004004047890 */ /* 0x002fc8000ff1e0ff */
[----:B------:R-:W-:Y:S01]  /*00d0*/  UIADD3.X UR5, UPT, UPT, URZ, UR5, URZ, UP0, !UPT ;  /* 0x00000005ff057290 */ /* 0x000fe200087fe4ff */
[----:B0-----:R-:W-:-:S04]  /*00e0*/  IMAD.WIDE.U32 R4, R7, 0x800, R4 ;  /* 0x0000080007047825 */ /* 0x001fc800078e0004 */
[----:B------:R-:W-:Y:S01]  /*00f0*/  IMAD.U32 R0, RZ, RZ, UR4 ;  /* 0x00000004ff007e24 */ /* 0x000fe2000f8e00ff */
[----:B------:R-:W-:Y:S01]  /*0100*/  IADD3 R10, P0, PT, R4, 0x40, RZ ;  /* 0x00000040040a7810 */ /* 0x000fe20007f1e0ff */
[----:B------:R-:W-:Y:S01]  /*0110*/  UMOV UR4, URZ ;  /* 0x000000ff00047c82 */ /* 0x000fe20008000000 */
[----:B------:R-:W-:-:S03]  /*0120*/  MOV R7, UR5 ;  /* 0x0000000500077c02 */ /* 0x000fc60008000f00 */
[----:B------:R-:W-:-:S08]  /*0130*/  IMAD.X R11, RZ, RZ, R5, P0 ;  /* 0x000000ffff0b7224 */ /* 0x000fd000000e0605 */
.L_x_28:
[----:B------:R-:W-:Y:S01]  /*0140*/  IMAD.MOV.U32 R4, RZ, RZ, R10 ;  /* 0x000000ffff047224 */ /* 0x000fe200078e000a */
[----:B------:R-:W-:Y:S01]  /*0150*/  MOV R6, R0 ;  /* 0x0000000000067202 */ /* 0x000fe20000000f00 */
[----:B------:R-:W-:-:S04]  /*0160*/  IMAD.MOV.U32 R5, RZ, RZ, R11 ;  /* 0x000000ffff057224 */ /* 0x000fc800078e000b */
        /* <DEDUP_REMOVED lines=43> */
[----:B------:R0:W5:Y:S01]  /*0420*/  LDG.E.64 R12, desc[UR6][R6.64+0x38] ;  /* 0x00003806060c7981 */ /* 0x000162000c1e1b00 */
[----:B------:R-:W-:-:S04]  /*0430*/  UIADD3 UR4, UPT, UPT, UR4, 0x10, URZ ;  /* 0x0000001004047890 */ /* 0x000fc8000fffe0ff */
[----:B------:R-:W-:Y:S01]  /*0440*/  UISETP.NE.AND UP0, UPT, UR4, 0x100, UPT ;  /* 0x000001000400788c */ /* 0x000fe2000bf05270 */
[----:B------:R-:W-:-:S04]  /*0450*/  IADD3 R0, P1, PT, R6, 0x80, RZ ;  /* 0x0000008006007810 */ /* 0x000fc80007f3e0ff */
[----:B0-----:R-:W-:Y:S01]  /*0460*/  IADD3.X R7, PT, PT, RZ, R7, RZ, P1, !PT ;  /* 0x00000007ff077210 */ /* 0x001fe20000ffe4ff */
[----:B--2---:R-:W-:-:S08]  /*0470*/  DFMA R8, R8, R10, R24 ;  /* 0x0000000a0808722b */ /* 0x004fd00000000018 */
[----:B---3--:R-:W-:Y:S01]  /*0480*/  DFMA R8, R16, R18, R8 ;  /* 0x000000121008722b */ /* 0x008fe20000000008 */
[----:B------:R-:W-:-:S07]  /*0490*/  IADD3 R10, P0, PT, R4, 0x80, RZ ;  /* 0x00000080040a7810 */ /* 0x000fce0007f1e0ff */
[----:B----4-:R-:W-:Y:S01]  /*04a0*/  DFMA R8, R20, R22, R8 ;  /* 0x000000161408722b */ /* 0x010fe20000000008 */
[----:B------:R-:W-:-:S07]  /*04b0*/  IMAD.X R11, RZ, RZ, R5, P0 ;  /* 0x000000ffff0b7224 */ /* 0x000fce00000e0605 */
[----:B-----5:R-:W-:Y:S01]  /*04c0*/  DFMA R8, R14, R12, R8 ;  /* 0x0000000c0e08722b */ /* 0x020fe20000000008 */
[----:B------:R-:W-:Y:S10]  /*04d0*/  BRA.U UP0, `(.L_x_28) ;  /* 0xfffffffd00187547 */ /* 0x000ff4000b83ffff */
.L_x_27:
[----:B------:R-:W-:Y:S05]  /*04e0*/  BSYNC.RECONVERGENT B0 ;  /* 0x0000000000007941 */ /* 0x000fea0003800200 */
.L_x_26:
[----:B------:R-:W-:Y:S01]  /*04f0*/  STG.E.64 desc[UR6][R2.64], R8 ;  /* 0x0000000802007986 */ /* 0x000fe2000c101b06 */
[----:B------:R-:W-:Y:S05]  /*0500*/  EXIT ;  /* 0x000000000000794d */ /* 0x000fea0003800000 */
.L_x_29:
        /* <DEDUP_REMOVED lines=15> */
.L_x_44:


//--------------------- .text._Z9matrixSumPdS_ddS_ --------------------------
	.section	.text._Z9matrixSumPdS_ddS_,"ax",@progbits
	.align	128
        .global         _Z9matrixSumPdS_ddS_
        .type           _Z9matrixSumPdS_ddS_,@function
        .size           _Z9matrixSumPdS_ddS_,(.L_x_45 - _Z9matrixSumPdS_ddS_)
        .other          _Z9matrixSumPdS_ddS_,@"STO_CUDA_ENTRY STV_DEFAULT"
_Z9matrixSumPdS_ddS_:
.text._Z9matrixSumPdS_ddS_:
        /* <DEDUP_REMOVED lines=14> */
[----:B------:R-:W-:Y:S01]  /*00e0*/  LEA R11, R7, R0, 0x8 ;  /* 0x00000000070b7211 */ /* 0x000fe200078e40ff */
[----:B------:R-:W2:Y:S05]  /*00f0*/  LDCU.128 UR8, c[0x0][0x390] ;  /* 0x00007200ff0877ac */ /* 0x000eaa0008000c00 */
[----:B------:R-:W3:Y:S08]  /*0100*/  LDC.64 R2, c[0x0][0x380] ;  /* 0x0000e000ff027b82 */ /* 0x000ef00000000a00 */
[----:B------:R-:W4:Y:S01]  /*0110*/  LDC.64 R8, c[0x0][0x3a0] ;  /* 0x0000e800ff087b82 */ /* 0x000f220000000a00 */
[----:B0-----:R-:W-:-:S06]  /*0120*/  IMAD.WIDE R4, R11, 0x8, R4 ;  /* 0x000000080b047825 */ /* 0x001fcc00078e0204 */
[----:B-1----:R-:W2:Y:S01]  /*0130*/  LDG.E.64 R4, desc[UR4][R4.64] ;  /* 0x0000000404047981 */ /* 0x002ea2000c1e1b00 */
[----:B---3--:R-:W-:-:S06]  /*0140*/  IMAD.WIDE R2, R11, 0x8, R2 ;  /* 0x000000080b027825 */ /* 0x008fcc00078e0202 */
[----:B------:R-:W3:Y:S01]  /*0150*/  LDG.E.64 R2, desc[UR4][R2.64] ;  /* 0x0000000402027981 */ /* 0x000ee2000c1e1b00 */
[----:B----4-:R-:W-:Y:S01]  /*0160*/  IMAD.WIDE R8, R11, 0x8, R8 ;  /* 0x000000080b087825 */ /* 0x010fe200078e0208 */
[----:B--2---:R-:W-:-:S08]  /*0170*/  DMUL R6, R4, UR10 ;  /* 0x0000000a04067c28 */ /* 0x004fd00008000000 */
[----:B---3--:R-:W-:-:S07]  /*0180*/  DFMA R6, R2, UR8, R6 ;  /* 0x0000000802067c2b */ /* 0x008fce0008000006 */
[----:B------:R-:W-:Y:S01]  /*0190*/  STG.E.64 desc[UR4][R8.64], R6 ;  /* 0x0000000608007986 */ /* 0x000fe2000c101b04 */
[----:B------:R-:W-:Y:S05]  /*01a0*/  EXIT ;  /* 0x000000000000794d */ /* 0x000fea0003800000 */
.L_x_30:
        /* <DEDUP_REMOVED lines=13> */
.L_x_45:


//--------------------- .text._Z9matrixMulPdS_S_  --------------------------
	.section	.text._Z9matrixMulPdS_S_,"ax",@progbits
	.align	128
        .global         _Z9matrixMulPdS_S_
        .type           _Z9matrixMulPdS_S_,@function
        .size           _Z9matrixMulPdS_S_,(.L_x_46 - _Z9matrixMulPdS_S_)
        .other          _Z9matrixMulPdS_S_,@"STO_CUDA_ENTRY STV_DEFAULT"
_Z9matrixMulPdS_S_:
.text._Z9matrixMulPdS_S_:
        /* <DEDUP_REMOVED lines=28> */
.L_x_33:
        /* <DEDUP_REMOVED lines=59> */
.L_x_32:
[----:B------:R-:W-:Y:S05]  /*0570*/  BSYNC.RECONVERGENT B0 ;  /* 0x0000000000007941 */ /* 0x000fea0003800200 */
.L_x_31:
[----:B------:R-:W-:Y:S01]  /*0580*/  STG.E.64 desc[UR8][R2.64], R8 ;  /* 0x0000000802007986 */ /* 0x000fe2000c101b08 */
[----:B------:R-:W-:Y:S05]  /*0590*/  EXIT ;  /* 0x000000000000794d */ /* 0x000fea0003800000 */
.L_x_34:
        /* <DEDUP_REMOVED lines=14> */
.L_x_46:


//--------------------- .nv.shared.reserved.0     --------------------------
	.section	.nv.shared.reserved.0,"aw",@nobits
	.weak		__nv_reservedSMEM_offset_0_alias
	.size		__nv_reservedSMEM_offset_0_alias, 0, 64
	.other		__nv_reservedSMEM_offset_0_alias,@"STO_CUDA_RESERVED_SHARED STV_DEFAULT"
__nv_reservedSMEM_offset_0_alias:
	.zero		0
	.zero		64


//--------------------- .nv.constant0._Z8set_zeroPdS_ii --------------------------
	.section	.nv.constant0._Z8set_zeroPdS_ii,"a",@progbits
	.sectionflags	@""
	.align	4
.nv.constant0._Z8set_zeroPdS_ii:
	.zero		920


//--------------------- .nv.constant0._Z11gaussjordanPdS_ii --------------------------
	.section	.nv.constant0._Z11gaussjordanPdS_ii,"a",@progbits
	.sectionflags	@""
	.align	4
.nv.constant0._Z11gaussjordanPdS_ii:
	.zero		920


//--------------------- .nv.constant0._Z14diag_normalizePdS_ii --------------------------
	.section	.nv.constant0._Z14diag_normalizePdS_ii,"a",@progbits
	.sectionflags	@""
	.align	4
.nv.constant0._Z14diag_normalizePdS_ii:
	.zero		920


//--------------------- .nv.constant0._Z16nodiag_normalizePdS_ii --------------------------
	.section	.nv.constant0._Z16nodiag_normalizePdS_ii,"a",@progbits
	.sectionflags	@""
	.align	4
.nv.constant0._Z16nodiag_normalizePdS_ii:
	.zero		920


//--------------------- .nv.constant0._Z12matrixTrans2PdS_ --------------------------
	.section	.nv.constant0._Z12matrixTrans2PdS_,"a",@progbits
	.sectionflags	@""
	.align	4
.nv.constant0._Z12matrixTrans2PdS_:
	.zero		912


//--------------------- .nv.constant0._Z11matrixTransPdS_ --------------------------
	.section	.nv.constant0._Z11matrixTransPdS_,"a",@progbits
	.sectionflags	@""
	.align	4
.nv.constant0._Z11matrixTransPdS_:
	.zero		912


//--------------------- .nv.constant0._Z10matrixMul2PdS_S_ --------------------------
	.section	.nv.constant0._Z10matrixMul2PdS_S_,"a",@progbits
	.sectionflags	@""
	.align	4
.nv.constant0._Z10matrixMul2PdS_S_:
	.zero		920


//--------------------- .nv.constant0._Z14matrix_Vec_MulPdS_S_ --------------------------
	.section	.nv.constant0._Z14matrix_Vec_MulPdS_S_,"a",@progbits
	.sectionflags	@""
	.align	4
.nv.constant0._Z14matrix_Vec_MulPdS_S_:
	.zero		920


//--------------------- .nv.constant0._Z9matrixSumPdS_ddS_ --------------------------
	.section	.nv.constant0._Z9matrixSumPdS_ddS_,"a",@progbits
	.sectionflags	@""
	.align	4
.nv.constant0._Z9matrixSumPdS_ddS_:
	.zero		936


//--------------------- .nv.constant0._Z9matrixMulPdS_S_ --------------------------
	.section	.nv.constant0._Z9matrixMulPdS_S_,"a",@progbits
	.sectionflags	@""
	.align	4
.nv.constant0._Z9matrixMulPdS_S_:
	.zero		920


//--------------------- SYMBOLS --------------------------

	.type		.nv.reservedSmem.offset0,@object
	.size		.nv.reservedSmem.offset0,0x4
